//
// Generated by NVIDIA NVVM Compiler
//
// Compiler Build ID: CL-36424714
// Cuda compilation tools, release 13.0, V13.0.88
// Based on NVVM 20.0.0
//

.version 9.0
.target sm_100
.address_size 64

	// .globl	_Z21accumulateInnerPointsv
.global .align 4 .b8 precalc_xorwow_matrix[102400];
.global .align 4 .b8 precalc_xorwow_offset_matrix[102400];
.global .align 4 .b8 mrg32k3aM1[2304];
.global .align 4 .b8 mrg32k3aM2[2304];
.global .align 4 .b8 mrg32k3aM1SubSeq[2016];
.global .align 4 .b8 mrg32k3aM2SubSeq[2016];
.global .align 4 .b8 mrg32k3aM1Seq[2304];
.global .align 4 .b8 mrg32k3aM2Seq[2304];
.const .align 8 .b8 __cr_lgamma_table[72];
.global .align 4 .b8 ABC[28] = {0, 0, 128, 63, 0, 0, 128, 191, 0, 0, 128, 63, 0, 0, 128, 63, 0, 0, 128, 63, 0, 0, 128, 63, 0, 0, 128, 63};
.global .align 4 .b8 ABD[28] = {0, 0, 128, 191, 0, 0, 64, 192, 0, 0, 128, 191, 0, 0, 128, 63, 0, 0, 64, 192, 0, 0, 128, 63, 0, 0, 128, 63};
.global .align 4 .b8 BCD[28] = {0, 0, 128, 191, 0, 0, 128, 63, 0, 0, 64, 64, 0, 0, 128, 63, 0, 0, 128, 63, 0, 0, 64, 192, 0, 0, 128, 63};
.global .align 4 .b8 CAD[28] = {0, 0, 64, 64, 0, 0, 128, 63, 0, 0, 128, 191, 0, 0, 64, 192, 0, 0, 128, 63, 0, 0, 128, 63, 0, 0, 128, 63};
.global .attribute(.managed) .align 8 .u64 innerPointsAccumulator;
// _ZZ14blockReduceSumILi32EEiiE12reduceBuffer has been demoted

.visible .entry _Z21accumulateInnerPointsv()
{
	.local .align 8 .b8 	__local_depot0[48];
	.reg .b64 	%SP;
	.reg .b64 	%SPL;
	.reg .pred 	%p<87>;
	.reg .b32 	%r<1321>;
	.reg .b32 	%f<41>;
	.reg .b64 	%rd<25>;
	// demoted variable
	.shared .align 4 .b8 _ZZ14blockReduceSumILi32EEiiE12reduceBuffer[128];
	mov.u64 	%SPL, __local_depot0;
	mov.u32 	%r574, %ctaid.x;
	mov.u32 	%r1, %ntid.x;
	mov.u32 	%r2, %tid.x;
	mad.lo.s32 	%r3, %r574, %r1, %r2;
	setp.gt.u32 	%p1, %r3, 999999;
	@%p1 bra 	$L__BB0_133;
	add.u64 	%rd1, %SPL, 0;
	mov.b32 	%r1041, -615985083;
	mov.b32 	%r580, -1377575096;
	st.local.v2.u32 	[%rd1], {%r580, %r1041};
	mov.b32 	%r1039, -123459836;
	mov.b32 	%r1040, -965257515;
	st.local.v2.u32 	[%rd1+8], {%r1040, %r1039};
	mov.b32 	%r1037, -733658551;
	mov.b32 	%r1038, -589760388;
	st.local.v2.u32 	[%rd1+16], {%r1038, %r1037};
	setp.eq.s32 	%p2, %r3, 0;
	@%p2 bra 	$L__BB0_116;
	cvt.u64.u32 	%rd24, %r3;
	mov.b32 	%r1024, 0;
	mov.b32 	%r1041, -615985083;
	mov.b32 	%r1040, -965257515;
	mov.b32 	%r1039, -123459836;
	mov.b32 	%r1038, -589760388;
	mov.b32 	%r1037, -733658551;
	mov.u64 	%rd12, precalc_xorwow_matrix;
$L__BB0_3:
	mov.u64 	%rd3, %rd24;
	and.b64  	%rd4, %rd3, 3;
	setp.eq.s64 	%p3, %rd4, 0;
	@%p3 bra 	$L__BB0_115;
	mul.wide.u32 	%rd11, %r1024, 3200;
	add.s64 	%rd5, %rd12, %rd11;
	mov.b32 	%r1037, 0;
	mov.u32 	%r1038, %r1037;
	mov.u32 	%r1039, %r1037;
	mov.u32 	%r1040, %r1037;
	mov.u32 	%r1041, %r1037;
	mov.u32 	%r1030, %r1037;
$L__BB0_5:
	mul.wide.u32 	%rd13, %r1030, 4;
	add.s64 	%rd14, %rd1, %rd13;
	ld.local.u32 	%r16, [%rd14+4];
	shl.b32 	%r17, %r1030, 5;
	mov.b32 	%r1036, 0;
$L__BB0_6:
	.pragma "nounroll";
	shr.u32 	%r589, %r16, %r1036;
	and.b32  	%r590, %r589, 1;
	setp.eq.b32 	%p4, %r590, 1;
	not.pred 	%p5, %p4;
	add.s32 	%r591, %r17, %r1036;
	mul.lo.s32 	%r592, %r591, 5;
	mul.wide.u32 	%rd15, %r592, 4;
	add.s64 	%rd6, %rd5, %rd15;
	@%p5 bra 	$L__BB0_8;
	ld.global.u32 	%r593, [%rd6];
	xor.b32  	%r1041, %r1041, %r593;
	ld.global.u32 	%r594, [%rd6+4];
	xor.b32  	%r1040, %r1040, %r594;
	ld.global.u32 	%r595, [%rd6+8];
	xor.b32  	%r1039, %r1039, %r595;
	ld.global.u32 	%r596, [%rd6+12];
	xor.b32  	%r1038, %r1038, %r596;
	ld.global.u32 	%r597, [%rd6+16];
	xor.b32  	%r1037, %r1037, %r597;
$L__BB0_8:
	and.b32  	%r599, %r589, 2;
	setp.eq.s32 	%p6, %r599, 0;
	@%p6 bra 	$L__BB0_10;
	ld.global.u32 	%r600, [%rd6+20];
	xor.b32  	%r1041, %r1041, %r600;
	ld.global.u32 	%r601, [%rd6+24];
	xor.b32  	%r1040, %r1040, %r601;
	ld.global.u32 	%r602, [%rd6+28];
	xor.b32  	%r1039, %r1039, %r602;
	ld.global.u32 	%r603, [%rd6+32];
	xor.b32  	%r1038, %r1038, %r603;
	ld.global.u32 	%r604, [%rd6+36];
	xor.b32  	%r1037, %r1037, %r604;
$L__BB0_10:
	and.b32  	%r606, %r589, 4;
	setp.eq.s32 	%p7, %r606, 0;
	@%p7 bra 	$L__BB0_12;
	ld.global.u32 	%r607, [%rd6+40];
	xor.b32  	%r1041, %r1041, %r607;
	ld.global.u32 	%r608, [%rd6+44];
	xor.b32  	%r1040, %r1040, %r608;
	ld.global.u32 	%r609, [%rd6+48];
	xor.b32  	%r1039, %r1039, %r609;
	ld.global.u32 	%r610, [%rd6+52];
	xor.b32  	%r1038, %r1038, %r610;
	ld.global.u32 	%r611, [%rd6+56];
	xor.b32  	%r1037, %r1037, %r611;
$L__BB0_12:
	and.b32  	%r613, %r589, 8;
	setp.eq.s32 	%p8, %r613, 0;
	@%p8 bra 	$L__BB0_14;
	ld.global.u32 	%r614, [%rd6+60];
	xor.b32  	%r1041, %r1041, %r614;
	ld.global.u32 	%r615, [%rd6+64];
	xor.b32  	%r1040, %r1040, %r615;
	ld.global.u32 	%r616, [%rd6+68];
	xor.b32  	%r1039, %r1039, %r616;
	ld.global.u32 	%r617, [%rd6+72];
	xor.b32  	%r1038, %r1038, %r617;
	ld.global.u32 	%r618, [%rd6+76];
	xor.b32  	%r1037, %r1037, %r618;
$L__BB0_14:
	and.b32  	%r620, %r589, 16;
	setp.eq.s32 	%p9, %r620, 0;
	@%p9 bra 	$L__BB0_16;
	ld.global.u32 	%r621, [%rd6+80];
	xor.b32  	%r1041, %r1041, %r621;
	ld.global.u32 	%r622, [%rd6+84];
	xor.b32  	%r1040, %r1040, %r622;
	ld.global.u32 	%r623, [%rd6+88];
	xor.b32  	%r1039, %r1039, %r623;
	ld.global.u32 	%r624, [%rd6+92];
	xor.b32  	%r1038, %r1038, %r624;
	ld.global.u32 	%r625, [%rd6+96];
	xor.b32  	%r1037, %r1037, %r625;
$L__BB0_16:
	and.b32  	%r627, %r589, 32;
	setp.eq.s32 	%p10, %r627, 0;
	@%p10 bra 	$L__BB0_18;
	ld.global.u32 	%r628, [%rd6+100];
	xor.b32  	%r1041, %r1041, %r628;
	ld.global.u32 	%r629, [%rd6+104];
	xor.b32  	%r1040, %r1040, %r629;
	ld.global.u32 	%r630, [%rd6+108];
	xor.b32  	%r1039, %r1039, %r630;
	ld.global.u32 	%r631, [%rd6+112];
	xor.b32  	%r1038, %r1038, %r631;
	ld.global.u32 	%r632, [%rd6+116];
	xor.b32  	%r1037, %r1037, %r632;
$L__BB0_18:
	and.b32  	%r634, %r589, 64;
	setp.eq.s32 	%p11, %r634, 0;
	@%p11 bra 	$L__BB0_20;
	ld.global.u32 	%r635, [%rd6+120];
	xor.b32  	%r1041, %r1041, %r635;
	ld.global.u32 	%r636, [%rd6+124];
	xor.b32  	%r1040, %r1040, %r636;
	ld.global.u32 	%r637, [%rd6+128];
	xor.b32  	%r1039, %r1039, %r637;
	ld.global.u32 	%r638, [%rd6+132];
	xor.b32  	%r1038, %r1038, %r638;
	ld.global.u32 	%r639, [%rd6+136];
	xor.b32  	%r1037, %r1037, %r639;
$L__BB0_20:
	and.b32  	%r641, %r589, 128;
	setp.eq.s32 	%p12, %r641, 0;
	@%p12 bra 	$L__BB0_22;
	ld.global.u32 	%r642, [%rd6+140];
	xor.b32  	%r1041, %r1041, %r642;
	ld.global.u32 	%r643, [%rd6+144];
	xor.b32  	%r1040, %r1040, %r643;
	ld.global.u32 	%r644, [%rd6+148];
	xor.b32  	%r1039, %r1039, %r644;
	ld.global.u32 	%r645, [%rd6+152];
	xor.b32  	%r1038, %r1038, %r645;
	ld.global.u32 	%r646, [%rd6+156];
	xor.b32  	%r1037, %r1037, %r646;
$L__BB0_22:
	and.b32  	%r648, %r589, 256;
	setp.eq.s32 	%p13, %r648, 0;
	@%p13 bra 	$L__BB0_24;
	ld.global.u32 	%r649, [%rd6+160];
	xor.b32  	%r1041, %r1041, %r649;
	ld.global.u32 	%r650, [%rd6+164];
	xor.b32  	%r1040, %r1040, %r650;
	ld.global.u32 	%r651, [%rd6+168];
	xor.b32  	%r1039, %r1039, %r651;
	ld.global.u32 	%r652, [%rd6+172];
	xor.b32  	%r1038, %r1038, %r652;
	ld.global.u32 	%r653, [%rd6+176];
	xor.b32  	%r1037, %r1037, %r653;
$L__BB0_24:
	and.b32  	%r655, %r589, 512;
	setp.eq.s32 	%p14, %r655, 0;
	@%p14 bra 	$L__BB0_26;
	ld.global.u32 	%r656, [%rd6+180];
	xor.b32  	%r1041, %r1041, %r656;
	ld.global.u32 	%r657, [%rd6+184];
	xor.b32  	%r1040, %r1040, %r657;
	ld.global.u32 	%r658, [%rd6+188];
	xor.b32  	%r1039, %r1039, %r658;
	ld.global.u32 	%r659, [%rd6+192];
	xor.b32  	%r1038, %r1038, %r659;
	ld.global.u32 	%r660, [%rd6+196];
	xor.b32  	%r1037, %r1037, %r660;
$L__BB0_26:
	and.b32  	%r662, %r589, 1024;
	setp.eq.s32 	%p15, %r662, 0;
	@%p15 bra 	$L__BB0_28;
	ld.global.u32 	%r663, [%rd6+200];
	xor.b32  	%r1041, %r1041, %r663;
	ld.global.u32 	%r664, [%rd6+204];
	xor.b32  	%r1040, %r1040, %r664;
	ld.global.u32 	%r665, [%rd6+208];
	xor.b32  	%r1039, %r1039, %r665;
	ld.global.u32 	%r666, [%rd6+212];
	xor.b32  	%r1038, %r1038, %r666;
	ld.global.u32 	%r667, [%rd6+216];
	xor.b32  	%r1037, %r1037, %r667;
$L__BB0_28:
	and.b32  	%r669, %r589, 2048;
	setp.eq.s32 	%p16, %r669, 0;
	@%p16 bra 	$L__BB0_30;
	ld.global.u32 	%r670, [%rd6+220];
	xor.b32  	%r1041, %r1041, %r670;
	ld.global.u32 	%r671, [%rd6+224];
	xor.b32  	%r1040, %r1040, %r671;
	ld.global.u32 	%r672, [%rd6+228];
	xor.b32  	%r1039, %r1039, %r672;
	ld.global.u32 	%r673, [%rd6+232];
	xor.b32  	%r1038, %r1038, %r673;
	ld.global.u32 	%r674, [%rd6+236];
	xor.b32  	%r1037, %r1037, %r674;
$L__BB0_30:
	and.b32  	%r676, %r589, 4096;
	setp.eq.s32 	%p17, %r676, 0;
	@%p17 bra 	$L__BB0_32;
	ld.global.u32 	%r677, [%rd6+240];
	xor.b32  	%r1041, %r1041, %r677;
	ld.global.u32 	%r678, [%rd6+244];
	xor.b32  	%r1040, %r1040, %r678;
	ld.global.u32 	%r679, [%rd6+248];
	xor.b32  	%r1039, %r1039, %r679;
	ld.global.u32 	%r680, [%rd6+252];
	xor.b32  	%r1038, %r1038, %r680;
	ld.global.u32 	%r681, [%rd6+256];
	xor.b32  	%r1037, %r1037, %r681;
$L__BB0_32:
	and.b32  	%r683, %r589, 8192;
	setp.eq.s32 	%p18, %r683, 0;
	@%p18 bra 	$L__BB0_34;
	ld.global.u32 	%r684, [%rd6+260];
	xor.b32  	%r1041, %r1041, %r684;
	ld.global.u32 	%r685, [%rd6+264];
	xor.b32  	%r1040, %r1040, %r685;
	ld.global.u32 	%r686, [%rd6+268];
	xor.b32  	%r1039, %r1039, %r686;
	ld.global.u32 	%r687, [%rd6+272];
	xor.b32  	%r1038, %r1038, %r687;
	ld.global.u32 	%r688, [%rd6+276];
	xor.b32  	%r1037, %r1037, %r688;
$L__BB0_34:
	and.b32  	%r690, %r589, 16384;
	setp.eq.s32 	%p19, %r690, 0;
	@%p19 bra 	$L__BB0_36;
	ld.global.u32 	%r691, [%rd6+280];
	xor.b32  	%r1041, %r1041, %r691;
	ld.global.u32 	%r692, [%rd6+284];
	xor.b32  	%r1040, %r1040, %r692;
	ld.global.u32 	%r693, [%rd6+288];
	xor.b32  	%r1039, %r1039, %r693;
	ld.global.u32 	%r694, [%rd6+292];
	xor.b32  	%r1038, %r1038, %r694;
	ld.global.u32 	%r695, [%rd6+296];
	xor.b32  	%r1037, %r1037, %r695;
$L__BB0_36:
	and.b32  	%r697, %r589, 32768;
	setp.eq.s32 	%p20, %r697, 0;
	@%p20 bra 	$L__BB0_38;
	ld.global.u32 	%r698, [%rd6+300];
	xor.b32  	%r1041, %r1041, %r698;
	ld.global.u32 	%r699, [%rd6+304];
	xor.b32  	%r1040, %r1040, %r699;
	ld.global.u32 	%r700, [%rd6+308];
	xor.b32  	%r1039, %r1039, %r700;
	ld.global.u32 	%r701, [%rd6+312];
	xor.b32  	%r1038, %r1038, %r701;
	ld.global.u32 	%r702, [%rd6+316];
	xor.b32  	%r1037, %r1037, %r702;
$L__BB0_38:
	add.s32 	%r1036, %r1036, 16;
	setp.ne.s32 	%p21, %r1036, 32;
	@%p21 bra 	$L__BB0_6;
	mad.lo.s32 	%r703, %r1030, -31, %r17;
	add.s32 	%r1030, %r703, 1;
	setp.ne.s32 	%p22, %r1030, 5;
	@%p22 bra 	$L__BB0_5;
	st.local.u32 	[%rd1+4], %r1041;
	st.local.v2.u32 	[%rd1+8], {%r1040, %r1039};
	st.local.v2.u32 	[%rd1+16], {%r1038, %r1037};
	setp.eq.s64 	%p23, %rd4, 1;
	@%p23 bra 	$L__BB0_115;
	mov.b32 	%r1037, 0;
	mov.u32 	%r1038, %r1037;
	mov.u32 	%r1039, %r1037;
	mov.u32 	%r1040, %r1037;
	mov.u32 	%r1041, %r1037;
	mov.u32 	%r1122, %r1037;
$L__BB0_42:
	mul.wide.u32 	%rd16, %r1122, 4;
	add.s64 	%rd17, %rd1, %rd16;
	ld.local.u32 	%r192, [%rd17+4];
	shl.b32 	%r193, %r1122, 5;
	mov.b32 	%r1128, 0;
$L__BB0_43:
	.pragma "nounroll";
	shr.u32 	%r706, %r192, %r1128;
	and.b32  	%r707, %r706, 1;
	setp.eq.b32 	%p24, %r707, 1;
	not.pred 	%p25, %p24;
	add.s32 	%r708, %r193, %r1128;
	mul.lo.s32 	%r709, %r708, 5;
	mul.wide.u32 	%rd18, %r709, 4;
	add.s64 	%rd7, %rd5, %rd18;
	@%p25 bra 	$L__BB0_45;
	ld.global.u32 	%r710, [%rd7];
	xor.b32  	%r1041, %r1041, %r710;
	ld.global.u32 	%r711, [%rd7+4];
	xor.b32  	%r1040, %r1040, %r711;
	ld.global.u32 	%r712, [%rd7+8];
	xor.b32  	%r1039, %r1039, %r712;
	ld.global.u32 	%r713, [%rd7+12];
	xor.b32  	%r1038, %r1038, %r713;
	ld.global.u32 	%r714, [%rd7+16];
	xor.b32  	%r1037, %r1037, %r714;
$L__BB0_45:
	and.b32  	%r716, %r706, 2;
	setp.eq.s32 	%p26, %r716, 0;
	@%p26 bra 	$L__BB0_47;
	ld.global.u32 	%r717, [%rd7+20];
	xor.b32  	%r1041, %r1041, %r717;
	ld.global.u32 	%r718, [%rd7+24];
	xor.b32  	%r1040, %r1040, %r718;
	ld.global.u32 	%r719, [%rd7+28];
	xor.b32  	%r1039, %r1039, %r719;
	ld.global.u32 	%r720, [%rd7+32];
	xor.b32  	%r1038, %r1038, %r720;
	ld.global.u32 	%r721, [%rd7+36];
	xor.b32  	%r1037, %r1037, %r721;
$L__BB0_47:
	and.b32  	%r723, %r706, 4;
	setp.eq.s32 	%p27, %r723, 0;
	@%p27 bra 	$L__BB0_49;
	ld.global.u32 	%r724, [%rd7+40];
	xor.b32  	%r1041, %r1041, %r724;
	ld.global.u32 	%r725, [%rd7+44];
	xor.b32  	%r1040, %r1040, %r725;
	ld.global.u32 	%r726, [%rd7+48];
	xor.b32  	%r1039, %r1039, %r726;
	ld.global.u32 	%r727, [%rd7+52];
	xor.b32  	%r1038, %r1038, %r727;
	ld.global.u32 	%r728, [%rd7+56];
	xor.b32  	%r1037, %r1037, %r728;
$L__BB0_49:
	and.b32  	%r730, %r706, 8;
	setp.eq.s32 	%p28, %r730, 0;
	@%p28 bra 	$L__BB0_51;
	ld.global.u32 	%r731, [%rd7+60];
	xor.b32  	%r1041, %r1041, %r731;
	ld.global.u32 	%r732, [%rd7+64];
	xor.b32  	%r1040, %r1040, %r732;
	ld.global.u32 	%r733, [%rd7+68];
	xor.b32  	%r1039, %r1039, %r733;
	ld.global.u32 	%r734, [%rd7+72];
	xor.b32  	%r1038, %r1038, %r734;
	ld.global.u32 	%r735, [%rd7+76];
	xor.b32  	%r1037, %r1037, %r735;
$L__BB0_51:
	and.b32  	%r737, %r706, 16;
	setp.eq.s32 	%p29, %r737, 0;
	@%p29 bra 	$L__BB0_53;
	ld.global.u32 	%r738, [%rd7+80];
	xor.b32  	%r1041, %r1041, %r738;
	ld.global.u32 	%r739, [%rd7+84];
	xor.b32  	%r1040, %r1040, %r739;
	ld.global.u32 	%r740, [%rd7+88];
	xor.b32  	%r1039, %r1039, %r740;
	ld.global.u32 	%r741, [%rd7+92];
	xor.b32  	%r1038, %r1038, %r741;
	ld.global.u32 	%r742, [%rd7+96];
	xor.b32  	%r1037, %r1037, %r742;
$L__BB0_53:
	and.b32  	%r744, %r706, 32;
	setp.eq.s32 	%p30, %r744, 0;
	@%p30 bra 	$L__BB0_55;
	ld.global.u32 	%r745, [%rd7+100];
	xor.b32  	%r1041, %r1041, %r745;
	ld.global.u32 	%r746, [%rd7+104];
	xor.b32  	%r1040, %r1040, %r746;
	ld.global.u32 	%r747, [%rd7+108];
	xor.b32  	%r1039, %r1039, %r747;
	ld.global.u32 	%r748, [%rd7+112];
	xor.b32  	%r1038, %r1038, %r748;
	ld.global.u32 	%r749, [%rd7+116];
	xor.b32  	%r1037, %r1037, %r749;
$L__BB0_55:
	and.b32  	%r751, %r706, 64;
	setp.eq.s32 	%p31, %r751, 0;
	@%p31 bra 	$L__BB0_57;
	ld.global.u32 	%r752, [%rd7+120];
	xor.b32  	%r1041, %r1041, %r752;
	ld.global.u32 	%r753, [%rd7+124];
	xor.b32  	%r1040, %r1040, %r753;
	ld.global.u32 	%r754, [%rd7+128];
	xor.b32  	%r1039, %r1039, %r754;
	ld.global.u32 	%r755, [%rd7+132];
	xor.b32  	%r1038, %r1038, %r755;
	ld.global.u32 	%r756, [%rd7+136];
	xor.b32  	%r1037, %r1037, %r756;
$L__BB0_57:
	and.b32  	%r758, %r706, 128;
	setp.eq.s32 	%p32, %r758, 0;
	@%p32 bra 	$L__BB0_59;
	ld.global.u32 	%r759, [%rd7+140];
	xor.b32  	%r1041, %r1041, %r759;
	ld.global.u32 	%r760, [%rd7+144];
	xor.b32  	%r1040, %r1040, %r760;
	ld.global.u32 	%r761, [%rd7+148];
	xor.b32  	%r1039, %r1039, %r761;
	ld.global.u32 	%r762, [%rd7+152];
	xor.b32  	%r1038, %r1038, %r762;
	ld.global.u32 	%r763, [%rd7+156];
	xor.b32  	%r1037, %r1037, %r763;
$L__BB0_59:
	and.b32  	%r765, %r706, 256;
	setp.eq.s32 	%p33, %r765, 0;
	@%p33 bra 	$L__BB0_61;
	ld.global.u32 	%r766, [%rd7+160];
	xor.b32  	%r1041, %r1041, %r766;
	ld.global.u32 	%r767, [%rd7+164];
	xor.b32  	%r1040, %r1040, %r767;
	ld.global.u32 	%r768, [%rd7+168];
	xor.b32  	%r1039, %r1039, %r768;
	ld.global.u32 	%r769, [%rd7+172];
	xor.b32  	%r1038, %r1038, %r769;
	ld.global.u32 	%r770, [%rd7+176];
	xor.b32  	%r1037, %r1037, %r770;
$L__BB0_61:
	and.b32  	%r772, %r706, 512;
	setp.eq.s32 	%p34, %r772, 0;
	@%p34 bra 	$L__BB0_63;
	ld.global.u32 	%r773, [%rd7+180];
	xor.b32  	%r1041, %r1041, %r773;
	ld.global.u32 	%r774, [%rd7+184];
	xor.b32  	%r1040, %r1040, %r774;
	ld.global.u32 	%r775, [%rd7+188];
	xor.b32  	%r1039, %r1039, %r775;
	ld.global.u32 	%r776, [%rd7+192];
	xor.b32  	%r1038, %r1038, %r776;
	ld.global.u32 	%r777, [%rd7+196];
	xor.b32  	%r1037, %r1037, %r777;
$L__BB0_63:
	and.b32  	%r779, %r706, 1024;
	setp.eq.s32 	%p35, %r779, 0;
	@%p35 bra 	$L__BB0_65;
	ld.global.u32 	%r780, [%rd7+200];
	xor.b32  	%r1041, %r1041, %r780;
	ld.global.u32 	%r781, [%rd7+204];
	xor.b32  	%r1040, %r1040, %r781;
	ld.global.u32 	%r782, [%rd7+208];
	xor.b32  	%r1039, %r1039, %r782;
	ld.global.u32 	%r783, [%rd7+212];
	xor.b32  	%r1038, %r1038, %r783;
	ld.global.u32 	%r784, [%rd7+216];
	xor.b32  	%r1037, %r1037, %r784;
$L__BB0_65:
	and.b32  	%r786, %r706, 2048;
	setp.eq.s32 	%p36, %r786, 0;
	@%p36 bra 	$L__BB0_67;
	ld.global.u32 	%r787, [%rd7+220];
	xor.b32  	%r1041, %r1041, %r787;
	ld.global.u32 	%r788, [%rd7+224];
	xor.b32  	%r1040, %r1040, %r788;
	ld.global.u32 	%r789, [%rd7+228];
	xor.b32  	%r1039, %r1039, %r789;
	ld.global.u32 	%r790, [%rd7+232];
	xor.b32  	%r1038, %r1038, %r790;
	ld.global.u32 	%r791, [%rd7+236];
	xor.b32  	%r1037, %r1037, %r791;
$L__BB0_67:
	and.b32  	%r793, %r706, 4096;
	setp.eq.s32 	%p37, %r793, 0;
	@%p37 bra 	$L__BB0_69;
	ld.global.u32 	%r794, [%rd7+240];
	xor.b32  	%r1041, %r1041, %r794;
	ld.global.u32 	%r795, [%rd7+244];
	xor.b32  	%r1040, %r1040, %r795;
	ld.global.u32 	%r796, [%rd7+248];
	xor.b32  	%r1039, %r1039, %r796;
	ld.global.u32 	%r797, [%rd7+252];
	xor.b32  	%r1038, %r1038, %r797;
	ld.global.u32 	%r798, [%rd7+256];
	xor.b32  	%r1037, %r1037, %r798;
$L__BB0_69:
	and.b32  	%r800, %r706, 8192;
	setp.eq.s32 	%p38, %r800, 0;
	@%p38 bra 	$L__BB0_71;
	ld.global.u32 	%r801, [%rd7+260];
	xor.b32  	%r1041, %r1041, %r801;
	ld.global.u32 	%r802, [%rd7+264];
	xor.b32  	%r1040, %r1040, %r802;
	ld.global.u32 	%r803, [%rd7+268];
	xor.b32  	%r1039, %r1039, %r803;
	ld.global.u32 	%r804, [%rd7+272];
	xor.b32  	%r1038, %r1038, %r804;
	ld.global.u32 	%r805, [%rd7+276];
	xor.b32  	%r1037, %r1037, %r805;
$L__BB0_71:
	and.b32  	%r807, %r706, 16384;
	setp.eq.s32 	%p39, %r807, 0;
	@%p39 bra 	$L__BB0_73;
	ld.global.u32 	%r808, [%rd7+280];
	xor.b32  	%r1041, %r1041, %r808;
	ld.global.u32 	%r809, [%rd7+284];
	xor.b32  	%r1040, %r1040, %r809;
	ld.global.u32 	%r810, [%rd7+288];
	xor.b32  	%r1039, %r1039, %r810;
	ld.global.u32 	%r811, [%rd7+292];
	xor.b32  	%r1038, %r1038, %r811;
	ld.global.u32 	%r812, [%rd7+296];
	xor.b32  	%r1037, %r1037, %r812;
$L__BB0_73:
	and.b32  	%r814, %r706, 32768;
	setp.eq.s32 	%p40, %r814, 0;
	@%p40 bra 	$L__BB0_75;
	ld.global.u32 	%r815, [%rd7+300];
	xor.b32  	%r1041, %r1041, %r815;
	ld.global.u32 	%r816, [%rd7+304];
	xor.b32  	%r1040, %r1040, %r816;
	ld.global.u32 	%r817, [%rd7+308];
	xor.b32  	%r1039, %r1039, %r817;
	ld.global.u32 	%r818, [%rd7+312];
	xor.b32  	%r1038, %r1038, %r818;
	ld.global.u32 	%r819, [%rd7+316];
	xor.b32  	%r1037, %r1037, %r819;
$L__BB0_75:
	add.s32 	%r1128, %r1128, 16;
	setp.ne.s32 	%p41, %r1128, 32;
	@%p41 bra 	$L__BB0_43;
	mad.lo.s32 	%r820, %r1122, -31, %r193;
	add.s32 	%r1122, %r820, 1;
	setp.ne.s32 	%p42, %r1122, 5;
	@%p42 bra 	$L__BB0_42;
	st.local.u32 	[%rd1+4], %r1041;
	st.local.v2.u32 	[%rd1+8], {%r1040, %r1039};
	st.local.v2.u32 	[%rd1+16], {%r1038, %r1037};
	setp.ne.s64 	%p43, %rd4, 3;
	@%p43 bra 	$L__BB0_115;
	mov.b32 	%r1037, 0;
	mov.u32 	%r1038, %r1037;
	mov.u32 	%r1039, %r1037;
	mov.u32 	%r1040, %r1037;
	mov.u32 	%r1041, %r1037;
	mov.u32 	%r1214, %r1037;
$L__BB0_79:
	mul.wide.u32 	%rd19, %r1214, 4;
	add.s64 	%rd20, %rd1, %rd19;
	ld.local.u32 	%r368, [%rd20+4];
	shl.b32 	%r369, %r1214, 5;
	mov.b32 	%r1220, 0;
$L__BB0_80:
	.pragma "nounroll";
	shr.u32 	%r823, %r368, %r1220;
	and.b32  	%r824, %r823, 1;
	setp.eq.b32 	%p44, %r824, 1;
	not.pred 	%p45, %p44;
	add.s32 	%r825, %r369, %r1220;
	mul.lo.s32 	%r826, %r825, 5;
	mul.wide.u32 	%rd21, %r826, 4;
	add.s64 	%rd8, %rd5, %rd21;
	@%p45 bra 	$L__BB0_82;
	ld.global.u32 	%r827, [%rd8];
	xor.b32  	%r1041, %r1041, %r827;
	ld.global.u32 	%r828, [%rd8+4];
	xor.b32  	%r1040, %r1040, %r828;
	ld.global.u32 	%r829, [%rd8+8];
	xor.b32  	%r1039, %r1039, %r829;
	ld.global.u32 	%r830, [%rd8+12];
	xor.b32  	%r1038, %r1038, %r830;
	ld.global.u32 	%r831, [%rd8+16];
	xor.b32  	%r1037, %r1037, %r831;
$L__BB0_82:
	and.b32  	%r833, %r823, 2;
	setp.eq.s32 	%p46, %r833, 0;
	@%p46 bra 	$L__BB0_84;
	ld.global.u32 	%r834, [%rd8+20];
	xor.b32  	%r1041, %r1041, %r834;
	ld.global.u32 	%r835, [%rd8+24];
	xor.b32  	%r1040, %r1040, %r835;
	ld.global.u32 	%r836, [%rd8+28];
	xor.b32  	%r1039, %r1039, %r836;
	ld.global.u32 	%r837, [%rd8+32];
	xor.b32  	%r1038, %r1038, %r837;
	ld.global.u32 	%r838, [%rd8+36];
	xor.b32  	%r1037, %r1037, %r838;
$L__BB0_84:
	and.b32  	%r840, %r823, 4;
	setp.eq.s32 	%p47, %r840, 0;
	@%p47 bra 	$L__BB0_86;
	ld.global.u32 	%r841, [%rd8+40];
	xor.b32  	%r1041, %r1041, %r841;
	ld.global.u32 	%r842, [%rd8+44];
	xor.b32  	%r1040, %r1040, %r842;
	ld.global.u32 	%r843, [%rd8+48];
	xor.b32  	%r1039, %r1039, %r843;
	ld.global.u32 	%r844, [%rd8+52];
	xor.b32  	%r1038, %r1038, %r844;
	ld.global.u32 	%r845, [%rd8+56];
	xor.b32  	%r1037, %r1037, %r845;
$L__BB0_86:
	and.b32  	%r847, %r823, 8;
	setp.eq.s32 	%p48, %r847, 0;
	@%p48 bra 	$L__BB0_88;
	ld.global.u32 	%r848, [%rd8+60];
	xor.b32  	%r1041, %r1041, %r848;
	ld.global.u32 	%r849, [%rd8+64];
	xor.b32  	%r1040, %r1040, %r849;
	ld.global.u32 	%r850, [%rd8+68];
	xor.b32  	%r1039, %r1039, %r850;
	ld.global.u32 	%r851, [%rd8+72];
	xor.b32  	%r1038, %r1038, %r851;
	ld.global.u32 	%r852, [%rd8+76];
	xor.b32  	%r1037, %r1037, %r852;
$L__BB0_88:
	and.b32  	%r854, %r823, 16;
	setp.eq.s32 	%p49, %r854, 0;
	@%p49 bra 	$L__BB0_90;
	ld.global.u32 	%r855, [%rd8+80];
	xor.b32  	%r1041, %r1041, %r855;
	ld.global.u32 	%r856, [%rd8+84];
	xor.b32  	%r1040, %r1040, %r856;
	ld.global.u32 	%r857, [%rd8+88];
	xor.b32  	%r1039, %r1039, %r857;
	ld.global.u32 	%r858, [%rd8+92];
	xor.b32  	%r1038, %r1038, %r858;
	ld.global.u32 	%r859, [%rd8+96];
	xor.b32  	%r1037, %r1037, %r859;
$L__BB0_90:
	and.b32  	%r861, %r823, 32;
	setp.eq.s32 	%p50, %r861, 0;
	@%p50 bra 	$L__BB0_92;
	ld.global.u32 	%r862, [%rd8+100];
	xor.b32  	%r1041, %r1041, %r862;
	ld.global.u32 	%r863, [%rd8+104];
	xor.b32  	%r1040, %r1040, %r863;
	ld.global.u32 	%r864, [%rd8+108];
	xor.b32  	%r1039, %r1039, %r864;
	ld.global.u32 	%r865, [%rd8+112];
	xor.b32  	%r1038, %r1038, %r865;
	ld.global.u32 	%r866, [%rd8+116];
	xor.b32  	%r1037, %r1037, %r866;
$L__BB0_92:
	and.b32  	%r868, %r823, 64;
	setp.eq.s32 	%p51, %r868, 0;
	@%p51 bra 	$L__BB0_94;
	ld.global.u32 	%r869, [%rd8+120];
	xor.b32  	%r1041, %r1041, %r869;
	ld.global.u32 	%r870, [%rd8+124];
	xor.b32  	%r1040, %r1040, %r870;
	ld.global.u32 	%r871, [%rd8+128];
	xor.b32  	%r1039, %r1039, %r871;
	ld.global.u32 	%r872, [%rd8+132];
	xor.b32  	%r1038, %r1038, %r872;
	ld.global.u32 	%r873, [%rd8+136];
	xor.b32  	%r1037, %r1037, %r873;
$L__BB0_94:
	and.b32  	%r875, %r823, 128;
	setp.eq.s32 	%p52, %r875, 0;
	@%p52 bra 	$L__BB0_96;
	ld.global.u32 	%r876, [%rd8+140];
	xor.b32  	%r1041, %r1041, %r876;
	ld.global.u32 	%r877, [%rd8+144];
	xor.b32  	%r1040, %r1040, %r877;
	ld.global.u32 	%r878, [%rd8+148];
	xor.b32  	%r1039, %r1039, %r878;
	ld.global.u32 	%r879, [%rd8+152];
	xor.b32  	%r1038, %r1038, %r879;
	ld.global.u32 	%r880, [%rd8+156];
	xor.b32  	%r1037, %r1037, %r880;
$L__BB0_96:
	and.b32  	%r882, %r823, 256;
	setp.eq.s32 	%p53, %r882, 0;
	@%p53 bra 	$L__BB0_98;
	ld.global.u32 	%r883, [%rd8+160];
	xor.b32  	%r1041, %r1041, %r883;
	ld.global.u32 	%r884, [%rd8+164];
	xor.b32  	%r1040, %r1040, %r884;
	ld.global.u32 	%r885, [%rd8+168];
	xor.b32  	%r1039, %r1039, %r885;
	ld.global.u32 	%r886, [%rd8+172];
	xor.b32  	%r1038, %r1038, %r886;
	ld.global.u32 	%r887, [%rd8+176];
	xor.b32  	%r1037, %r1037, %r887;
$L__BB0_98:
	and.b32  	%r889, %r823, 512;
	setp.eq.s32 	%p54, %r889, 0;
	@%p54 bra 	$L__BB0_100;
	ld.global.u32 	%r890, [%rd8+180];
	xor.b32  	%r1041, %r1041, %r890;
	ld.global.u32 	%r891, [%rd8+184];
	xor.b32  	%r1040, %r1040, %r891;
	ld.global.u32 	%r892, [%rd8+188];
	xor.b32  	%r1039, %r1039, %r892;
	ld.global.u32 	%r893, [%rd8+192];
	xor.b32  	%r1038, %r1038, %r893;
	ld.global.u32 	%r894, [%rd8+196];
	xor.b32  	%r1037, %r1037, %r894;
$L__BB0_100:
	and.b32  	%r896, %r823, 1024;
	setp.eq.s32 	%p55, %r896, 0;
	@%p55 bra 	$L__BB0_102;
	ld.global.u32 	%r897, [%rd8+200];
	xor.b32  	%r1041, %r1041, %r897;
	ld.global.u32 	%r898, [%rd8+204];
	xor.b32  	%r1040, %r1040, %r898;
	ld.global.u32 	%r899, [%rd8+208];
	xor.b32  	%r1039, %r1039, %r899;
	ld.global.u32 	%r900, [%rd8+212];
	xor.b32  	%r1038, %r1038, %r900;
	ld.global.u32 	%r901, [%rd8+216];
	xor.b32  	%r1037, %r1037, %r901;
$L__BB0_102:
	and.b32  	%r903, %r823, 2048;
	setp.eq.s32 	%p56, %r903, 0;
	@%p56 bra 	$L__BB0_104;
	ld.global.u32 	%r904, [%rd8+220];
	xor.b32  	%r1041, %r1041, %r904;
	ld.global.u32 	%r905, [%rd8+224];
	xor.b32  	%r1040, %r1040, %r905;
	ld.global.u32 	%r906, [%rd8+228];
	xor.b32  	%r1039, %r1039, %r906;
	ld.global.u32 	%r907, [%rd8+232];
	xor.b32  	%r1038, %r1038, %r907;
	ld.global.u32 	%r908, [%rd8+236];
	xor.b32  	%r1037, %r1037, %r908;
$L__BB0_104:
	and.b32  	%r910, %r823, 4096;
	setp.eq.s32 	%p57, %r910, 0;
	@%p57 bra 	$L__BB0_106;
	ld.global.u32 	%r911, [%rd8+240];
	xor.b32  	%r1041, %r1041, %r911;
	ld.global.u32 	%r912, [%rd8+244];
	xor.b32  	%r1040, %r1040, %r912;
	ld.global.u32 	%r913, [%rd8+248];
	xor.b32  	%r1039, %r1039, %r913;
	ld.global.u32 	%r914, [%rd8+252];
	xor.b32  	%r1038, %r1038, %r914;
	ld.global.u32 	%r915, [%rd8+256];
	xor.b32  	%r1037, %r1037, %r915;
$L__BB0_106:
	and.b32  	%r917, %r823, 8192;
	setp.eq.s32 	%p58, %r917, 0;
	@%p58 bra 	$L__BB0_108;
	ld.global.u32 	%r918, [%rd8+260];
	xor.b32  	%r1041, %r1041, %r918;
	ld.global.u32 	%r919, [%rd8+264];
	xor.b32  	%r1040, %r1040, %r919;
	ld.global.u32 	%r920, [%rd8+268];
	xor.b32  	%r1039, %r1039, %r920;
	ld.global.u32 	%r921, [%rd8+272];
	xor.b32  	%r1038, %r1038, %r921;
	ld.global.u32 	%r922, [%rd8+276];
	xor.b32  	%r1037, %r1037, %r922;
$L__BB0_108:
	and.b32  	%r924, %r823, 16384;
	setp.eq.s32 	%p59, %r924, 0;
	@%p59 bra 	$L__BB0_110;
	ld.global.u32 	%r925, [%rd8+280];
	xor.b32  	%r1041, %r1041, %r925;
	ld.global.u32 	%r926, [%rd8+284];
	xor.b32  	%r1040, %r1040, %r926;
	ld.global.u32 	%r927, [%rd8+288];
	xor.b32  	%r1039, %r1039, %r927;
	ld.global.u32 	%r928, [%rd8+292];
	xor.b32  	%r1038, %r1038, %r928;
	ld.global.u32 	%r929, [%rd8+296];
	xor.b32  	%r1037, %r1037, %r929;
$L__BB0_110:
	and.b32  	%r931, %r823, 32768;
	setp.eq.s32 	%p60, %r931, 0;
	@%p60 bra 	$L__BB0_112;
	ld.global.u32 	%r932, [%rd8+300];
	xor.b32  	%r1041, %r1041, %r932;
	ld.global.u32 	%r933, [%rd8+304];
	xor.b32  	%r1040, %r1040, %r933;
	ld.global.u32 	%r934, [%rd8+308];
	xor.b32  	%r1039, %r1039, %r934;
	ld.global.u32 	%r935, [%rd8+312];
	xor.b32  	%r1038, %r1038, %r935;
	ld.global.u32 	%r936, [%rd8+316];
	xor.b32  	%r1037, %r1037, %r936;
$L__BB0_112:
	add.s32 	%r1220, %r1220, 16;
	setp.ne.s32 	%p61, %r1220, 32;
	@%p61 bra 	$L__BB0_80;
	mad.lo.s32 	%r937, %r1214, -31, %r369;
	add.s32 	%r1214, %r937, 1;
	setp.ne.s32 	%p62, %r1214, 5;
	@%p62 bra 	$L__BB0_79;
	st.local.u32 	[%rd1+4], %r1041;
	st.local.v2.u32 	[%rd1+8], {%r1040, %r1039};
	st.local.v2.u32 	[%rd1+16], {%r1038, %r1037};
$L__BB0_115:
	shr.u64 	%rd24, %rd3, 2;
	add.s32 	%r1024, %r1024, 1;
	setp.gt.u64 	%p63, %rd3, 3;
	@%p63 bra 	$L__BB0_3;
$L__BB0_116:
	mov.b32 	%r1317, 0;
	mov.b32 	%r1311, -1377212659;
$L__BB0_117:
	shr.u32 	%r941, %r1041, 2;
	xor.b32  	%r942, %r941, %r1041;
	shl.b32 	%r943, %r1037, 4;
	shl.b32 	%r944, %r942, 1;
	xor.b32  	%r945, %r944, %r943;
	xor.b32  	%r946, %r945, %r942;
	xor.b32  	%r556, %r946, %r1037;
	add.s32 	%r947, %r1311, %r556;
	cvt.rn.f32.u32 	%f9, %r947;
	fma.rn.f32 	%f10, %f9, 0f2F800000, 0f2F000000;
	fma.rn.f32 	%f1, %f10, 0f40000000, 0fBF800000;
	shr.u32 	%r948, %r1040, 2;
	xor.b32  	%r949, %r948, %r1040;
	shl.b32 	%r950, %r556, 4;
	shl.b32 	%r951, %r949, 1;
	xor.b32  	%r952, %r951, %r950;
	xor.b32  	%r953, %r952, %r949;
	xor.b32  	%r1041, %r953, %r556;
	add.s32 	%r954, %r1311, %r1041;
	add.s32 	%r955, %r954, 362437;
	cvt.rn.f32.u32 	%f11, %r955;
	fma.rn.f32 	%f12, %f11, 0f2F800000, 0f2F000000;
	fma.rn.f32 	%f2, %f12, 0f40000000, 0fBF800000;
	shr.u32 	%r956, %r1039, 2;
	xor.b32  	%r957, %r956, %r1039;
	shl.b32 	%r958, %r1041, 4;
	shl.b32 	%r959, %r957, 1;
	xor.b32  	%r960, %r959, %r958;
	xor.b32  	%r961, %r960, %r957;
	xor.b32  	%r1040, %r961, %r1041;
	add.s32 	%r962, %r1311, %r1040;
	add.s32 	%r963, %r962, 724874;
	cvt.rn.f32.u32 	%f13, %r963;
	fma.rn.f32 	%f14, %f13, 0f2F800000, 0f2F000000;
	fma.rn.f32 	%f3, %f14, 0f40000000, 0fBF800000;
	add.f32 	%f4, %f1, %f2;
	add.f32 	%f15, %f4, %f3;
	add.f32 	%f16, %f15, 0f3F800000;
	setp.ltu.f32 	%p64, %f16, 0f00000000;
	mov.b32 	%r1318, 0;
	@%p64 bra 	$L__BB0_121;
	fma.rn.f32 	%f17, %f2, 0fC0400000, %f1;
	add.f32 	%f18, %f17, %f3;
	add.f32 	%f19, %f18, 0f3F800000;
	setp.ltu.f32 	%p65, %f19, 0f00000000;
	@%p65 bra 	$L__BB0_121;
	fma.rn.f32 	%f20, %f3, 0fC0400000, %f4;
	add.f32 	%f21, %f20, 0f3F800000;
	setp.ltu.f32 	%p66, %f21, 0f00000000;
	@%p66 bra 	$L__BB0_121;
	fma.rn.f32 	%f22, %f1, 0fC0400000, %f2;
	add.f32 	%f23, %f22, %f3;
	add.f32 	%f24, %f23, 0f3F800000;
	setp.ge.f32 	%p67, %f24, 0f00000000;
	selp.u32 	%r1318, 1, 0, %p67;
$L__BB0_121:
	add.s32 	%r561, %r1318, %r1317;
	shr.u32 	%r967, %r1038, 2;
	xor.b32  	%r968, %r967, %r1038;
	shl.b32 	%r969, %r1040, 4;
	shl.b32 	%r970, %r968, 1;
	xor.b32  	%r971, %r970, %r969;
	xor.b32  	%r972, %r971, %r968;
	xor.b32  	%r1039, %r972, %r1040;
	add.s32 	%r973, %r1311, %r1039;
	add.s32 	%r974, %r973, 1087311;
	cvt.rn.f32.u32 	%f25, %r974;
	fma.rn.f32 	%f26, %f25, 0f2F800000, 0f2F000000;
	fma.rn.f32 	%f5, %f26, 0f40000000, 0fBF800000;
	shr.u32 	%r975, %r1037, 2;
	xor.b32  	%r976, %r975, %r1037;
	shl.b32 	%r977, %r1039, 4;
	shl.b32 	%r978, %r976, 1;
	xor.b32  	%r979, %r978, %r977;
	xor.b32  	%r980, %r979, %r976;
	xor.b32  	%r1038, %r980, %r1039;
	add.s32 	%r981, %r1311, %r1038;
	add.s32 	%r982, %r981, 1449748;
	cvt.rn.f32.u32 	%f27, %r982;
	fma.rn.f32 	%f28, %f27, 0f2F800000, 0f2F000000;
	fma.rn.f32 	%f6, %f28, 0f40000000, 0fBF800000;
	shr.u32 	%r983, %r556, 2;
	xor.b32  	%r984, %r983, %r556;
	shl.b32 	%r985, %r1038, 4;
	shl.b32 	%r986, %r984, 1;
	xor.b32  	%r987, %r986, %r985;
	xor.b32  	%r988, %r987, %r984;
	xor.b32  	%r1037, %r988, %r1038;
	add.s32 	%r989, %r1311, %r1037;
	add.s32 	%r990, %r989, 1812185;
	cvt.rn.f32.u32 	%f29, %r990;
	fma.rn.f32 	%f30, %f29, 0f2F800000, 0f2F000000;
	fma.rn.f32 	%f7, %f30, 0f40000000, 0fBF800000;
	add.f32 	%f8, %f5, %f6;
	add.f32 	%f31, %f8, %f7;
	add.f32 	%f32, %f31, 0f3F800000;
	setp.ltu.f32 	%p68, %f32, 0f00000000;
	mov.b32 	%r1319, 0;
	@%p68 bra 	$L__BB0_125;
	fma.rn.f32 	%f33, %f6, 0fC0400000, %f5;
	add.f32 	%f34, %f33, %f7;
	add.f32 	%f35, %f34, 0f3F800000;
	setp.ltu.f32 	%p69, %f35, 0f00000000;
	@%p69 bra 	$L__BB0_125;
	fma.rn.f32 	%f36, %f7, 0fC0400000, %f8;
	add.f32 	%f37, %f36, 0f3F800000;
	setp.ltu.f32 	%p70, %f37, 0f00000000;
	@%p70 bra 	$L__BB0_125;
	fma.rn.f32 	%f38, %f5, 0fC0400000, %f6;
	add.f32 	%f39, %f38, %f7;
	add.f32 	%f40, %f39, 0f3F800000;
	setp.ge.f32 	%p71, %f40, 0f00000000;
	selp.u32 	%r1319, 1, 0, %p71;
$L__BB0_125:
	add.s32 	%r1317, %r1319, %r561;
	add.s32 	%r1311, %r1311, 2174622;
	setp.ne.s32 	%p72, %r1311, -1268481559;
	@%p72 bra 	$L__BB0_117;
	and.b32  	%r569, %r2, 31;
	shfl.sync.down.b32	%r993|%p73, %r1317, 16, 31, -1;
	add.s32 	%r994, %r993, %r1317;
	shfl.sync.down.b32	%r995|%p74, %r994, 8, 31, -1;
	add.s32 	%r996, %r995, %r994;
	shfl.sync.down.b32	%r997|%p75, %r996, 4, 31, -1;
	add.s32 	%r998, %r997, %r996;
	shfl.sync.down.b32	%r999|%p76, %r998, 2, 31, -1;
	add.s32 	%r1000, %r999, %r998;
	shfl.sync.down.b32	%r1001|%p77, %r1000, 1, 31, -1;
	add.s32 	%r570, %r1001, %r1000;
	setp.ne.s32 	%p78, %r569, 0;
	@%p78 bra 	$L__BB0_128;
	shr.u32 	%r1002, %r2, 3;
	mov.u32 	%r1003, _ZZ14blockReduceSumILi32EEiiE12reduceBuffer;
	add.s32 	%r1004, %r1003, %r1002;
	st.shared.u32 	[%r1004], %r570;
$L__BB0_128:
	bar.sync 	0;
	shr.u32 	%r1006, %r1, 5;
	setp.ge.u32 	%p79, %r2, %r1006;
	mov.b32 	%r1320, 0;
	@%p79 bra 	$L__BB0_130;
	shl.b32 	%r1007, %r569, 2;
	mov.u32 	%r1008, _ZZ14blockReduceSumILi32EEiiE12reduceBuffer;
	add.s32 	%r1009, %r1008, %r1007;
	ld.shared.u32 	%r1320, [%r1009];
$L__BB0_130:
	setp.gt.u32 	%p80, %r2, 31;
	@%p80 bra 	$L__BB0_133;
	shfl.sync.down.b32	%r1010|%p81, %r1320, 16, 31, -1;
	add.s32 	%r1011, %r1010, %r1320;
	shfl.sync.down.b32	%r1012|%p82, %r1011, 8, 31, -1;
	add.s32 	%r1013, %r1012, %r1011;
	shfl.sync.down.b32	%r1014|%p83, %r1013, 4, 31, -1;
	add.s32 	%r1015, %r1014, %r1013;
	shfl.sync.down.b32	%r1016|%p84, %r1015, 2, 31, -1;
	add.s32 	%r1017, %r1016, %r1015;
	shfl.sync.down.b32	%r1018|%p85, %r1017, 1, 31, -1;
	add.s32 	%r573, %r1018, %r1017;
	setp.ne.s32 	%p86, %r2, 0;
	@%p86 bra 	$L__BB0_133;
	cvt.s64.s32 	%rd22, %r573;
	atom.global.add.u64 	%rd23, [innerPointsAccumulator], %rd22;
$L__BB0_133:
	ret;

}


// ===== COMPILED SASS (sm_100) =====

	.target	sm_100

	.elftype	@"ET_EXEC"


//--------------------- .note.nv.tkinfo           --------------------------
	.section	.note.nv.tkinfo,"",@"SHT_NOTE"
	.sectionflags	@"SHF_NOTE_NV_TKINFO"
	.tkinfo
        /*0018*/ 	.word	0x00000002
        /*0030*/ 	.string	""
        /*0030*/ 	.string	"ptxas"
        /*0030*/ 	.string	"Cuda compilation tools, release 13.0, V13.0.88"
        /*0030*/ 	.string	"Build cuda_13.0.r13.0/compiler.36424714_0"
        /*0030*/ 	.string	"-arch sm_100 -m 64 "



//--------------------- .note.nv.cuinfo           --------------------------
	.section	.note.nv.cuinfo,"",@"SHT_NOTE"
	.sectionflags	@"SHF_NOTE_NV_CUINFO"
        /*0018*/ 	.short	0x0002
        /*001a*/ 	.short	0x0064
        /*001c*/ 	.short	0x0082
	.zero		2


//--------------------- .nv.info                  --------------------------
	.section	.nv.info,"",@"SHT_CUDA_INFO"
	.align	4


	//----- nvinfo : EIATTR_REGCOUNT
	.align		4
        /*0000*/ 	.byte	0x04, 0x2f
        /*0002*/ 	.short	(.L_15 - .L_14)
	.align		4
.L_14:
        /*0004*/ 	.word	index@(_Z21accumulateInnerPointsv)
        /*0008*/ 	.word	0x00000020


	//----- nvinfo : EIATTR_FRAME_SIZE
	.align		4
.L_15:
        /*000c*/ 	.byte	0x04, 0x11
        /*000e*/ 	.short	(.L_17 - .L_16)
	.align		4
.L_16:
        /*0010*/ 	.word	index@(_Z21accumulateInnerPointsv)
        /*0014*/ 	.word	0x00000030


	//----- nvinfo : EIATTR_MIN_STACK_SIZE
	.align		4
.L_17:
        /*0018*/ 	.byte	0x04, 0x12
        /*001a*/ 	.short	(.L_19 - .L_18)
	.align		4
.L_18:
        /*001c*/ 	.word	index@(_Z21accumulateInnerPointsv)
        /*0020*/ 	.word	0x00000030
.L_19:


//--------------------- .nv.compat                --------------------------
	.section	.nv.compat,"",@"SHT_CUDA_COMPAT_INFO"
	.align	4
        /*0000*/ 	.byte	0x02, 0x09, 0x00, 0x00, 0x02, 0x02, 0x01, 0x00, 0x02, 0x05, 0x05, 0x00, 0x03, 0x07, 0x01, 0x01
        /*0010*/ 	.byte	0x02, 0x03, 0x00, 0x00, 0x02, 0x06, 0x01, 0x00, 0x04, 0x0b, 0x08, 0x00, 0x09, 0x00, 0x00, 0x00
        /*0020*/ 	.byte	0x00, 0x00, 0x00, 0x00


//--------------------- .nv.info._Z21accumulateInnerPointsv --------------------------
	.section	.nv.info._Z21accumulateInnerPointsv,"",@"SHT_CUDA_INFO"
	.sectionflags	@""
	.align	4


	//----- nvinfo : EIATTR_CUDA_API_VERSION
	.align		4
        /*0000*/ 	.byte	0x04, 0x37
        /*0002*/ 	.short	(.L_21 - .L_20)
.L_20:
        /*0004*/ 	.word	0x00000082


	//----- nvinfo : EIATTR_SPARSE_MMA_MASK
	.align		4
.L_21:
        /*0008*/ 	.byte	0x03, 0x50
        /*000a*/ 	.short	0x0000


	//----- nvinfo : EIATTR_MAXREG_COUNT
	.align		4
        /*000c*/ 	.byte	0x03, 0x1b
        /*000e*/ 	.short	0x00ff


	//----- nvinfo : EIATTR_NUM_BARRIERS
	.align		4
        /*0010*/ 	.byte	0x02, 0x4c
        /*0012*/ 	.byte	0x01
	.zero		1


	//----- nvinfo : EIATTR_MERCURY_ISA_VERSION
	.align		4
        /*0014*/ 	.byte	0x03, 0x5f
        /*0016*/ 	.short	0x0101


	//----- nvinfo : EIATTR_COOP_GROUP_MASK_REGIDS
	.align		4
        /*0018*/ 	.byte	0x04, 0x29
        /*001a*/ 	.short	(.L_23 - .L_22)


	//   ....[0]....
.L_22:
        /*001c*/ 	.word	0xffffffff


	//   ....[1]....
        /*0020*/ 	.word	0xffffffff


	//   ....[2]....
        /*0024*/ 	.word	0xffffffff


	//   ....[3]....
        /*0028*/ 	.word	0xffffffff


	//   ....[4]....
        /*002c*/ 	.word	0xffffffff


	//   ....[5]....
        /*0030*/ 	.word	0xffffffff


	//   ....[6]....
        /*0034*/ 	.word	0xffffffff


	//   ....[7]....
        /*0038*/ 	.word	0xffffffff


	//   ....[8]....
        /*003c*/ 	.word	0xffffffff


	//   ....[9]....
        /*0040*/ 	.word	0xffffffff


	//----- nvinfo : EIATTR_COOP_GROUP_INSTR_OFFSETS
	.align		4
.L_23:
        /*0044*/ 	.byte	0x04, 0x28
        /*0046*/ 	.short	(.L_25 - .L_24)


	//   ....[0]....
.L_24:
        /*0048*/ 	.word	0x00002de0


	//   ....[1]....
        /*004c*/ 	.word	0x00002e20


	//   ....[2]....
        /*0050*/ 	.word	0x00002e70


	//   ....[3]....
        /*0054*/ 	.word	0x00002ec0


	//   ....[4]....
        /*0058*/ 	.word	0x00002f10


	//   ....[5]....
        /*005c*/ 	.word	0x00002fa0


	//   ....[6]....
        /*0060*/ 	.word	0x00002fd0


	//   ....[7]....
        /*0064*/ 	.word	0x00002ff0


	//   ....[8]....
        /*0068*/ 	.word	0x00003010


	//   ....[9]....
        /*006c*/ 	.word	0x00003030


	//----- nvinfo : EIATTR_VRC_CTA_INIT_COUNT
	.align		4
.L_25:
        /*0070*/ 	.byte	0x02, 0x4a
	.zero		1
	.zero		1


	//----- nvinfo : EIATTR_EXIT_INSTR_OFFSETS
	.align		4
        /*0074*/ 	.byte	0x04, 0x1c
        /*0076*/ 	.short	(.L_27 - .L_26)


	//   ....[0]....
.L_26:
        /*0078*/ 	.word	0x00000070


	//   ....[1]....
        /*007c*/ 	.word	0x00002f90


	//   ....[2]....
        /*0080*/ 	.word	0x00003040


	//   ....[3]....
        /*0084*/ 	.word	0x00003090


	//----- nvinfo : EIATTR_CRS_STACK_SIZE
	.align		4
.L_27:
        /*0088*/ 	.byte	0x04, 0x1e
        /*008a*/ 	.short	(.L_29 - .L_28)
.L_28:
        /*008c*/ 	.word	0x00000000


	//----- nvinfo : EIATTR_SW_WAR
	.align		4
.L_29:
        /*0090*/ 	.byte	0x04, 0x36
        /*0092*/ 	.short	(.L_31 - .L_30)
.L_30:
        /*0094*/ 	.word	0x00000008
.L_31:


//--------------------- .nv.callgraph             --------------------------
	.section	.nv.callgraph,"",@"SHT_CUDA_CALLGRAPH"
	.align	4
	.sectionentsize	8
	.align		4
        /*0000*/ 	.word	0x00000000
	.align		4
        /*0004*/ 	.word	0xffffffff
	.align		4
        /*0008*/ 	.word	0x00000000
	.align		4
        /*000c*/ 	.word	0xfffffffe
	.align		4
        /*0010*/ 	.word	0x00000000
	.align		4
        /*0014*/ 	.word	0xfffffffd
	.align		4
        /*0018*/ 	.word	0x00000000
	.align		4
        /*001c*/ 	.word	0xfffffffc


//--------------------- .nv.constant4             --------------------------
	.section	.nv.constant4,"a",@progbits
	.align	8
	.align		8
.nv.constant4:
        /*0000*/ 	.dword	precalc_xorwow_matrix
	.align		8
        /*0008*/ 	.dword	precalc_xorwow_offset_matrix
	.align		8
        /*0010*/ 	.dword	mrg32k3aM1
	.align		8
        /*0018*/ 	.dword	mrg32k3aM2
	.align		8
        /*0020*/ 	.dword	mrg32k3aM1SubSeq
	.align		8
        /*0028*/ 	.dword	mrg32k3aM2SubSeq
	.align		8
        /*0030*/ 	.dword	mrg32k3aM1Seq
	.align		8
        /*0038*/ 	.dword	mrg32k3aM2Seq
	.align		8
        /*0040*/ 	.dword	ABC
	.align		8
        /*0048*/ 	.dword	ABD
	.align		8
        /*0050*/ 	.dword	BCD
	.align		8
        /*0058*/ 	.dword	CAD
	.align		8
        /*0060*/ 	.dword	innerPointsAccumulator


//--------------------- .nv.constant3             --------------------------
	.section	.nv.constant3,"a",@progbits
	.align	8
.nv.constant3:
	.type		__cr_lgamma_table,@object
	.size		__cr_lgamma_table,(.L_8 - __cr_lgamma_table)
__cr_lgamma_table:
        /*0000*/ 	.byte	0x00, 0x00, 0x00, 0x00, 0x00, 0x00, 0x00, 0x00, 0x00, 0x00, 0x00, 0x00, 0x00, 0x00, 0x00, 0x00
        /*0010*/ 	.byte	0xef, 0x39, 0xfa, 0xfe, 0x42, 0x2e, 0xe6, 0x3f, 0x02, 0x20, 0x2a, 0xfa, 0x0b, 0xab, 0xfc, 0x3f
        /*0020*/ 	.byte	0xf9, 0x2c, 0x92, 0x7c, 0xa7, 0x6c, 0x09, 0x40, 0xc9, 0x79, 0x44, 0x3c, 0x64, 0x26, 0x13, 0x40
        /*0030*/ 	.byte	0xca, 0x01, 0xcf, 0x3a, 0x27, 0x51, 0x1a, 0x40, 0x30, 0xcc, 0x2d, 0xf3, 0xe1, 0x0c, 0x21, 0x40
        /*0040*/ 	.byte	0x0d, 0xb7, 0xfc, 0x82, 0x8e, 0x35, 0x25, 0x40
.L_8:


//--------------------- .text._Z21accumulateInnerPointsv --------------------------
	.section	.text._Z21accumulateInnerPointsv,"ax",@progbits
	.align	128
        .global         _Z21accumulateInnerPointsv
        .type           _Z21accumulateInnerPointsv,@function
        .size           _Z21accumulateInnerPointsv,(.L_x_17 - _Z21accumulateInnerPointsv)
        .other          _Z21accumulateInnerPointsv,@"STO_CUDA_ENTRY STV_DEFAULT"
_Z21accumulateInnerPointsv:
.text._Z21accumulateInnerPointsv:
[----:B------:R-:W0:Y:S01]  /*0000*/  LDC R1, c[0x0][0x37c] ;  /* 0x0000df00ff017b82 */ /* 0x000e220000000800 */
[----:B------:R-:W1:Y:S07]  /*0010*/  S2R R3, SR_TID.X ;  /* 0x0000000000037919 */ /* 0x000e6e0000002100 */
[----:B------:R-:W1:Y:S01]  /*0020*/  S2UR UR4, SR_CTAID.X ;  /* 0x00000000000479c3 */ /* 0x000e620000002500 */
[----:B0-----:R-:W-:-:S07]  /*0030*/  VIADD R1, R1, 0xffffffd0 ;  /* 0xffffffd001017836 */ /* 0x001fce0000000000 */
[----:B------:R-:W1:Y:S02]  /*0040*/  LDC R12, c[0x0][0x360] ;  /* 0x0000d800ff0c7b82 */ /* 0x000e640000000800 */
[----:B-1----:R-:W-:-:S05]  /*0050*/  IMAD R14, R12, UR4, R3 ;  /* 0x000000040c0e7c24 */ /* 0x002fca000f8e0203 */
[----:B------:R-:W-:-:S13]  /*0060*/  ISETP.GT.U32.AND P0, PT, R14, 0xf423f, PT ;  /* 0x000f423f0e00780c */ /* 0x000fda0003f04070 */
[----:B------:R-:W-:Y:S05]  /*0070*/  @P0 EXIT ;  /* 0x000000000000094d */ /* 0x000fea0003800000 */
[----:B------:R-:W-:Y:S01]  /*0080*/  IMAD.MOV.U32 R6, RZ, RZ, -0x521c20b8 ;  /* 0xade3df48ff067424 */ /* 0x000fe200078e00ff */
[----:B------:R-:W-:Y:S01]  /*0090*/  ISETP.NE.AND P0, PT, R14, RZ, PT ;  /* 0x000000ff0e00720c */ /* 0x000fe20003f05270 */
[----:B------:R-:W-:Y:S01]  /*00a0*/  IMAD.MOV.U32 R7, RZ, RZ, -0x24b72fbb ;  /* 0xdb48d045ff077424 */ /* 0x000fe200078e00ff */
[----:B------:R-:W0:Y:S01]  /*00b0*/  LDCU.64 UR6, c[0x0][0x358] ;  /* 0x00006b00ff0677ac */ /* 0x000e220008000a00 */
[----:B------:R-:W-:Y:S01]  /*00c0*/  IMAD.MOV.U32 R8, RZ, RZ, -0x3988a92b ;  /* 0xc67756d5ff087424 */ /* 0x000fe200078e00ff */
[----:B------:R-:W-:Y:S01]  /*00d0*/  BSSY.RECONVERGENT B0, `(.L_x_0) ;  /* 0x0000262000007945 */ /* 0x000fe20003800200 */
[----:B------:R-:W-:Y:S01]  /*00e0*/  IMAD.MOV.U32 R9, RZ, RZ, -0x75bd8fc ;  /* 0xf8a42704ff097424 */ /* 0x000fe200078e00ff */
[----:B------:R1:W-:Y:S01]  /*00f0*/  STL.64 [R1], R6 ;  /* 0x0000000601007387 */ /* 0x0003e20000100a00 */
[----:B------:R-:W-:Y:S02]  /*0100*/  IMAD.MOV.U32 R10, RZ, RZ, -0x23270784 ;  /* 0xdcd8f87cff0a7424 */ /* 0x000fe400078e00ff */
[----:B------:R-:W-:Y:S01]  /*0110*/  IMAD.MOV.U32 R11, RZ, RZ, -0x2bbabdb7 ;  /* 0xd4454249ff0b7424 */ /* 0x000fe200078e00ff */
[----:B------:R1:W-:Y:S01]  /*0120*/  STL.64 [R1+0x8], R8 ;  /* 0x0000080801007387 */ /* 0x0003e20000100a00 */
[----:B------:R-:W-:-:S02]  /*0130*/  IMAD.MOV.U32 R0, RZ, RZ, -0x24b72fbb ;  /* 0xdb48d045ff007424 */ /* 0x000fc400078e00ff */
[----:B------:R-:W-:Y:S01]  /*0140*/  IMAD.MOV.U32 R5, RZ, RZ, -0x75bd8fc ;  /* 0xf8a42704ff057424 */ /* 0x000fe200078e00ff */
[----:B------:R1:W-:Y:S01]  /*0150*/  STL.64 [R1+0x10], R10 ;  /* 0x0000100a01007387 */ /* 0x0003e20000100a00 */
[----:B------:R-:W-:Y:S02]  /*0160*/  IMAD.MOV.U32 R4, RZ, RZ, -0x3988a92b ;  /* 0xc67756d5ff047424 */ /* 0x000fe400078e00ff */
[----:B------:R-:W-:Y:S02]  /*0170*/  IMAD.MOV.U32 R3, RZ, RZ, -0x2bbabdb7 ;  /* 0xd4454249ff037424 */ /* 0x000fe400078e00ff */
[----:B------:R-:W-:Y:S01]  /*0180*/  IMAD.MOV.U32 R2, RZ, RZ, -0x23270784 ;  /* 0xdcd8f87cff027424 */ /* 0x000fe200078e00ff */
[----:B0-----:R-:W-:Y:S06]  /*0190*/  @!P0 BRA `(.L_x_1) ;  /* 0x0000002400548947 */ /* 0x001fec0003800000 */
[----:B-1----:R-:W-:Y:S01]  /*01a0*/  CS2R R10, SRZ ;  /* 0x00000000000a7805 */ /* 0x002fe2000001ff00 */
[----:B------:R-:W-:Y:S02]  /*01b0*/  IMAD.MOV.U32 R0, RZ, RZ, -0x24b72fbb ;  /* 0xdb48d045ff007424 */ /* 0x000fe400078e00ff */
[----:B------:R-:W-:Y:S02]  /*01c0*/  IMAD.MOV.U32 R4, RZ, RZ, -0x3988a92b ;  /* 0xc67756d5ff047424 */ /* 0x000fe400078e00ff */
[----:B------:R-:W-:Y:S02]  /*01d0*/  IMAD.MOV.U32 R5, RZ, RZ, -0x75bd8fc ;  /* 0xf8a42704ff057424 */ /* 0x000fe400078e00ff */
[----:B------:R-:W-:Y:S02]  /*01e0*/  IMAD.MOV.U32 R2, RZ, RZ, -0x23270784 ;  /* 0xdcd8f87cff027424 */ /* 0x000fe400078e00ff */
[----:B------:R-:W-:-:S07]  /*01f0*/  IMAD.MOV.U32 R3, RZ, RZ, -0x2bbabdb7 ;  /* 0xd4454249ff037424 */ /* 0x000fce00078e00ff */
.L_x_10:
[----:B------:R-:W-:Y:S01]  /*0200*/  LOP3.LUT R6, R14, 0x3, RZ, 0xc0, !PT ;  /* 0x000000030e067812 */ /* 0x000fe200078ec0ff */
[----:B------:R-:W-:Y:S03]  /*0210*/  BSSY.RECONVERGENT B1, `(.L_x_2) ;  /* 0x0000247000017945 */ /* 0x000fe60003800200 */
[----:B------:R-:W-:-:S04]  /*0220*/  ISETP.NE.U32.AND P0, PT, R6, RZ, PT ;  /* 0x000000ff0600720c */ /* 0x000fc80003f05070 */
[----:B------:R-:W-:-:S13]  /*0230*/  ISETP.NE.AND.EX P0, PT, RZ, RZ, PT, P0 ;  /* 0x000000ffff00720c */ /* 0x000fda0003f05300 */
[----:B0-----:R-:W-:Y:S05]  /*0240*/  @!P0 BRA `(.L_x_3) ;  /* 0x00000024000c8947 */ /* 0x001fea0003800000 */
[----:B------:R-:W0:Y:S01]  /*0250*/  LDC.64 R8, c[0x4][RZ] ;  /* 0x01000000ff087b82 */ /* 0x000e220000000a00 */
[----:B------:R-:W-:Y:S01]  /*0260*/  IMAD.MOV.U32 R0, RZ, RZ, RZ ;  /* 0x000000ffff007224 */ /* 0x000fe200078e00ff */
[----:B------:R-:W-:Y:S01]  /*0270*/  CS2R R2, SRZ ;  /* 0x0000000000027805 */ /* 0x000fe2000001ff00 */
[----:B------:R-:W-:Y:S01]  /*0280*/  IMAD.MOV.U32 R16, RZ, RZ, RZ ;  /* 0x000000ffff107224 */ /* 0x000fe200078e00ff */
[----:B------:R-:W-:Y:S01]  /*0290*/  CS2R R4, SRZ ;  /* 0x0000000000047805 */ /* 0x000fe2000001ff00 */
[----:B0-----:R-:W-:-:S07]  /*02a0*/  IMAD.WIDE.U32 R8, R10, 0xc80, R8 ;  /* 0x00000c800a087825 */ /* 0x001fce00078e0008 */
.L_x_5:
[----:B------:R-:W-:-:S06]  /*02b0*/  IMAD R13, R16, 0x4, R1 ;  /* 0x00000004100d7824 */ /* 0x000fcc00078e0201 */
[----:B------:R-:W5:Y:S01]  /*02c0*/  LDL R13, [R13+0x4] ;  /* 0x000004000d0d7983 */ /* 0x000f620000100800 */
[----:B------:R-:W-:-:S05]  /*02d0*/  UMOV UR4, URZ ;  /* 0x000000ff00047c82 */ /* 0x000fca0008000000 */
.L_x_4:
[----:B-----5:R-:W-:Y:S01]  /*02e0*/  SHF.R.U32.HI R21, RZ, UR4, R13 ;  /* 0x00000004ff157c19 */ /* 0x020fe2000801160d */
[----:B------:R-:W-:-:S03]  /*02f0*/  IMAD.SHL.U32 R6, R16, 0x20, RZ ;  /* 0x0000002010067824 */ /* 0x000fc600078e00ff */
[----:B------:R-:W-:Y:S01]  /*0300*/  LOP3.LUT R7, R21, 0x1, RZ, 0xc0, !PT ;  /* 0x0000000115077812 */ /* 0x000fe200078ec0ff */
[----:B------:R-:W-:-:S03]  /*0310*/  VIADD R6, R6, UR4 ;  /* 0x0000000406067c36 */ /* 0x000fc60008000000 */
[----:B------:R-:W-:Y:S01]  /*0320*/  ISETP.NE.U32.AND P0, PT, R7, 0x1, PT ;  /* 0x000000010700780c */ /* 0x000fe20003f05070 */
[----:B------:R-:W-:-:S03]  /*0330*/  IMAD R7, R6, 0x5, RZ ;  /* 0x0000000506077824 */ /* 0x000fc600078e02ff */
[----:B------:R-:W-:Y:S01]  /*0340*/  R2P PR, R21, 0x7e ;  /* 0x0000007e15007804 */ /* 0x000fe20000000000 */
[----:B------:R-:W-:-:S08]  /*0350*/  IMAD.WIDE.U32 R6, R7, 0x4, R8 ;  /* 0x0000000407067825 */ /* 0x000fd000078e0008 */
[----:B------:R-:W2:Y:S04]  /*0360*/  @!P0 LDG.E R15, desc[UR6][R6.64] ;  /* 0x00000006060f8981 */ /* 0x000ea8000c1e1900 */
[----:B------:R-:W3:Y:S04]  /*0370*/  @P1 LDG.E R17, desc[UR6][R6.64+0x14] ;  /* 0x0000140606111981 */ /* 0x000ee8000c1e1900 */
[----:B------:R-:W4:Y:S04]  /*0380*/  @P2 LDG.E R19, desc[UR6][R6.64+0x28] ;  /* 0x0000280606132981 */ /* 0x000f28000c1e1900 */
[----:B------:R-:W4:Y:S04]  /*0390*/  @P3 LDG.E R23, desc[UR6][R6.64+0x3c] ;  /* 0x00003c0606173981 */ /* 0x000f28000c1e1900 */
[----:B------:R-:W4:Y:S04]  /*03a0*/  @!P0 LDG.E R18, desc[UR6][R6.64+0x8] ;  /* 0x0000080606128981 */ /* 0x000f28000c1e1900 */
[----:B------:R-:W4:Y:S04]  /*03b0*/  @P4 LDG.E R25, desc[UR6][R6.64+0x50] ;  /* 0x0000500606194981 */ /* 0x000f28000c1e1900 */
[----:B------:R-:W4:Y:S04]  /*03c0*/  @!P0 LDG.E R20, desc[UR6][R6.64+0x10] ;  /* 0x0000100606148981 */ /* 0x000f28000c1e1900 */
[----:B------:R-:W4:Y:S04]  /*03d0*/  @P1 LDG.E R22, desc[UR6][R6.64+0x1c] ;  /* 0x00001c0606161981 */ /* 0x000f28000c1e1900 */
[----:B------:R-:W4:Y:S04]  /*03e0*/  @P1 LDG.E R24, desc[UR6][R6.64+0x24] ;  /* 0x0000240606181981 */ /* 0x000f28000c1e1900 */
[----:B------:R-:W4:Y:S01]  /*03f0*/  @P6 LDG.E R27, desc[UR6][R6.64+0x78] ;  /* 0x00007806061b6981 */ /* 0x000f22000c1e1900 */
[----:B--2---:R-:W-:-:S03]  /*0400*/  @!P0 LOP3.LUT R0, R0, R15, RZ, 0x3c, !PT ;  /* 0x0000000f00008212 */ /* 0x004fc600078e3cff */
[----:B------:R-:W2:Y:S01]  /*0410*/  @!P0 LDG.E R15, desc[UR6][R6.64+0x4] ;  /* 0x00000406060f8981 */ /* 0x000ea2000c1e1900 */
[----:B---3--:R-:W-:-:S03]  /*0420*/  @P1 LOP3.LUT R0, R0, R17, RZ, 0x3c, !PT ;  /* 0x0000001100001212 */ /* 0x008fc600078e3cff */
[----:B------:R-:W3:Y:S01]  /*0430*/  @!P0 LDG.E R17, desc[UR6][R6.64+0xc] ;  /* 0x00000c0606118981 */ /* 0x000ee2000c1e1900 */
[----:B----4-:R-:W-:-:S03]  /*0440*/  @P2 LOP3.LUT R0, R0, R19, RZ, 0x3c, !PT ;  /* 0x0000001300002212 */ /* 0x010fc600078e3cff */
[----:B------:R-:W4:Y:S01]  /*0450*/  @P1 LDG.E R19, desc[UR6][R6.64+0x18] ;  /* 0x0000180606131981 */ /* 0x000f22000c1e1900 */
[----:B------:R-:W-:-:S03]  /*0460*/  @P3 LOP3.LUT R0, R0, R23, RZ, 0x3c, !PT ;  /* 0x0000001700003212 */ /* 0x000fc600078e3cff */
[----:B------:R-:W4:Y:S01]  /*0470*/  @P5 LDG.E R23, desc[UR6][R6.64+0x64] ;  /* 0x0000640606175981 */ /* 0x000f22000c1e1900 */
[----:B------:R-:W-:-:S03]  /*0480*/  @!P0 LOP3.LUT R5, R5, R18, RZ, 0x3c, !PT ;  /* 0x0000001205058212 */ /* 0x000fc600078e3cff */
[----:B------:R-:W4:Y:S01]  /*0490*/  @P2 LDG.E R18, desc[UR6][R6.64+0x30] ;  /* 0x0000300606122981 */ /* 0x000f22000c1e1900 */
[----:B------:R-:W-:-:S03]  /*04a0*/  @P4 LOP3.LUT R0, R0, R25, RZ, 0x3c, !PT ;  /* 0x0000001900004212 */ /* 0x000fc600078e3cff */
[----:B------:R-:W4:Y:S01]  /*04b0*/  @P3 LDG.E R25, desc[UR6][R6.64+0x48] ;  /* 0x0000480606193981 */ /* 0x000f22000c1e1900 */
[----:B------:R-:W-:-:S03]  /*04c0*/  @!P0 LOP3.LUT R3, R3, R20, RZ, 0x3c, !PT ;  /* 0x0000001403038212 */ /* 0x000fc600078e3cff */
[----:B------:R-:W4:Y:S01]  /*04d0*/  @P2 LDG.E R20, desc[UR6][R6.64+0x38] ;  /* 0x0000380606142981 */ /* 0x000f22000c1e1900 */
[----:B------:R-:W-:-:S03]  /*04e0*/  @P1 LOP3.LUT R5, R5, R22, RZ, 0x3c, !PT ;  /* 0x0000001605051212 */ /* 0x000fc600078e3cff */
[----:B------:R-:W4:Y:S01]  /*04f0*/  @P3 LDG.E R22, desc[UR6][R6.64+0x44] ;  /* 0x0000440606163981 */ /* 0x000f22000c1e1900 */
[----:B--2---:R-:W-:-:S03]  /*0500*/  @!P0 LOP3.LUT R4, R4, R15, RZ, 0x3c, !PT ;  /* 0x0000000f04048212 */ /* 0x004fc600078e3cff */
[----:B------:R-:W2:Y:S01]  /*0510*/  @P1 LDG.E R15, desc[UR6][R6.64+0x20] ;  /* 0x00002006060f1981 */ /* 0x000ea2000c1e1900 */
[----:B---3--:R-:W-:-:S03]  /*0520*/  @!P0 LOP3.LUT R2, R2, R17, RZ, 0x3c, !PT ;  /* 0x0000001102028212 */ /* 0x008fc600078e3cff */
[----:B------:R-:W3:Y:S01]  /*0530*/  @P2 LDG.E R17, desc[UR6][R6.64+0x2c] ;  /* 0x00002c0606112981 */ /* 0x000ee2000c1e1900 */
[----:B----4-:R-:W-:-:S03]  /*0540*/  @P1 LOP3.LUT R4, R4, R19, RZ, 0x3c, !PT ;  /* 0x0000001304041212 */ /* 0x010fc600078e3cff */
[----:B------:R-:W4:Y:S01]  /*0550*/  @P2 LDG.E R19, desc[UR6][R6.64+0x34] ;  /* 0x0000340606132981 */ /* 0x000f22000c1e1900 */
[----:B------:R-:W-:-:S03]  /*0560*/  @P5 LOP3.LUT R0, R0, R23, RZ, 0x3c, !PT ;  /* 0x0000001700005212 */ /* 0x000fc600078e3cff */
[----:B------:R-:W4:Y:S01]  /*0570*/  @P3 LDG.E R23, desc[UR6][R6.64+0x40] ;  /* 0x0000400606173981 */ /* 0x000f22000c1e1900 */
[----:B------:R-:W-:Y:S02]  /*0580*/  @P1 LOP3.LUT R3, R3, R24, RZ, 0x3c, !PT ;  /* 0x0000001803031212 */ /* 0x000fe400078e3cff */
[----:B------:R-:W-:Y:S01]  /*0590*/  @P2 LOP3.LUT R5, R5, R18, RZ, 0x3c, !PT ;  /* 0x0000001205052212 */ /* 0x000fe200078e3cff */
[----:B------:R-:W4:Y:S04]  /*05a0*/  @P5 LDG.E R24, desc[UR6][R6.64+0x6c] ;  /* 0x00006c0606185981 */ /* 0x000f28000c1e1900 */
[----:B------:R-:W4:Y:S01]  /*05b0*/  @P3 LDG.E R18, desc[UR6][R6.64+0x4c] ;  /* 0x00004c0606123981 */ /* 0x000f22000c1e1900 */
[----:B------:R-:W-:-:S03]  /*05c0*/  @P2 LOP3.LUT R3, R3, R20, RZ, 0x3c, !PT ;  /* 0x0000001403032212 */ /* 0x000fc600078e3cff */
[----:B------:R-:W4:Y:S01]  /*05d0*/  @P4 LDG.E R20, desc[UR6][R6.64+0x58] ;  /* 0x0000580606144981 */ /* 0x000f22000c1e1900 */
[----:B------:R-:W-:-:S03]  /*05e0*/  @P3 LOP3.LUT R5, R5, R22, RZ, 0x3c, !PT ;  /* 0x0000001605053212 */ /* 0x000fc600078e3cff */
[----:B------:R-:W4:Y:S01]  /*05f0*/  @P4 LDG.E R22, desc[UR6][R6.64+0x60] ;  /* 0x0000600606164981 */ /* 0x000f22000c1e1900 */
[----:B--2---:R-:W-:-:S03]  /*0600*/  @P1 LOP3.LUT R2, R2, R15, RZ, 0x3c, !PT ;  /* 0x0000000f02021212 */ /* 0x004fc600078e3cff */
[----:B------:R-:W2:Y:S01]  /*0610*/  @P4 LDG.E R15, desc[UR6][R6.64+0x54] ;  /* 0x00005406060f4981 */ /* 0x000ea2000c1e1900 */
[----:B---3--:R-:W-:-:S03]  /*0620*/  @P2 LOP3.LUT R4, R4, R17, RZ, 0x3c, !PT ;  /* 0x0000001104042212 */ /* 0x008fc600078e3cff */
[----:B------:R-:W3:Y:S01]  /*0630*/  @P4 LDG.E R17, desc[UR6][R6.64+0x5c] ;  /* 0x00005c0606114981 */ /* 0x000ee2000c1e1900 */
[----:B----4-:R-:W-:-:S03]  /*0640*/  @P2 LOP3.LUT R2, R2, R19, RZ, 0x3c, !PT ;  /* 0x0000001302022212 */ /* 0x010fc600078e3cff */
[----:B------:R-:W4:Y:S01]  /*0650*/  @P5 LDG.E R19, desc[UR6][R6.64+0x68] ;  /* 0x0000680606135981 */ /* 0x000f22000c1e1900 */
[----:B------:R-:W-:-:S03]  /*0660*/  @P3 LOP3.LUT R4, R4, R23, RZ, 0x3c, !PT ;  /* 0x0000001704043212 */ /* 0x000fc600078e3cff */
[----:B------:R-:W4:Y:S01]  /*0670*/  @P5 LDG.E R23, desc[UR6][R6.64+0x70] ;  /* 0x0000700606175981 */ /* 0x000f22000c1e1900 */
[----:B------:R-:W-:Y:S02]  /*0680*/  LOP3.LUT P0, RZ, R21, 0x80, RZ, 0xc0, !PT ;  /* 0x0000008015ff7812 */ /* 0x000fe4000780c0ff */
[----:B------:R-:W-:Y:S02]  /*0690*/  @P3 LOP3.LUT R2, R2, R25, RZ, 0x3c, !PT ;  /* 0x0000001902023212 */ /* 0x000fe400078e3cff */
[----:B------:R-:W-:Y:S02]  /*06a0*/  @P3 LOP3.LUT R3, R3, R18, RZ, 0x3c, !PT ;  /* 0x0000001203033212 */ /* 0x000fe400078e3cff */
[----:B------:R-:W4:Y:S01]  /*06b0*/  @P5 LDG.E R18, desc[UR6][R6.64+0x74] ;  /* 0x0000740606125981 */ /* 0x000f22000c1e1900 */
[----:B------:R-:W-:-:S03]  /*06c0*/  @P4 LOP3.LUT R5, R5, R20, RZ, 0x3c, !PT ;  /* 0x0000001405054212 */ /* 0x000fc600078e3cff */
[----:B------:R-:W4:Y:S01]  /*06d0*/  @P6 LDG.E R20, desc[UR6][R6.64+0x80] ;  /* 0x0000800606146981 */ /* 0x000f22000c1e1900 */
[----:B------:R-:W-:-:S03]  /*06e0*/  @P4 LOP3.LUT R3, R3, R22, RZ, 0x3c, !PT ;  /* 0x0000001603034212 */ /* 0x000fc600078e3cff */
[----:B------:R-:W4:Y:S01]  /*06f0*/  @P6 LDG.E R22, desc[UR6][R6.64+0x88] ;  /* 0x0000880606166981 */ /* 0x000f22000c1e1900 */
[----:B------:R-:W-:-:S03]  /*0700*/  @P5 LOP3.LUT R5, R5, R24, RZ, 0x3c, !PT ;  /* 0x0000001805055212 */ /* 0x000fc600078e3cff */
[----:B------:R-:W4:Y:S04]  /*0710*/  @P0 LDG.E R25, desc[UR6][R6.64+0x8c] ;  /* 0x00008c0606190981 */ /* 0x000f28000c1e1900 */
[----:B------:R-:W4:Y:S04]  /*0720*/  @P0 LDG.E R24, desc[UR6][R6.64+0x94] ;  /* 0x0000940606180981 */ /* 0x000f28000c1e1900 */
        /* <DEDUP_REMOVED lines=9> */
[----:B------:R-:W-:Y:S02]  /*07c0*/  @P6 LOP3.LUT R0, R0, R27, RZ, 0x3c, !PT ;  /* 0x0000001b00006212 */ /* 0x000fe400078e3cff */
[----:B------:R-:W-:Y:S02]  /*07d0*/  @P5 LOP3.LUT R3, R3, R18, RZ, 0x3c, !PT ;  /* 0x0000001203035212 */ /* 0x000fe400078e3cff */
[----:B------:R-:W-:Y:S02]  /*07e0*/  @P6 LOP3.LUT R5, R5, R20, RZ, 0x3c, !PT ;  /* 0x0000001405056212 */ /* 0x000fe400078e3cff */
[----:B------:R-:W-:Y:S02]  /*07f0*/  @P6 LOP3.LUT R3, R3, R22, RZ, 0x3c, !PT ;  /* 0x0000001603036212 */ /* 0x000fe400078e3cff */
[----:B------:R-:W-:Y:S02]  /*0800*/  @P0 LOP3.LUT R0, R0, R25, RZ, 0x3c, !PT ;  /* 0x0000001900000212 */ /* 0x000fe400078e3cff */
[----:B------:R-:W-:-:S02]  /*0810*/  @P0 LOP3.LUT R5, R5, R24, RZ, 0x3c, !PT ;  /* 0x0000001805050212 */ /* 0x000fc400078e3cff */
[----:B------:R-:W-:Y:S02]  /*0820*/  @P0 LOP3.LUT R3, R3, R26, RZ, 0x3c, !PT ;  /* 0x0000001a03030212 */ /* 0x000fe400078e3cff */
[----:B--2---:R-:W-:Y:S02]  /*0830*/  @P6 LOP3.LUT R4, R4, R15, RZ, 0x3c, !PT ;  /* 0x0000000f04046212 */ /* 0x004fe400078e3cff */
[----:B---3--:R-:W-:Y:S02]  /*0840*/  @P6 LOP3.LUT R2, R2, R17, RZ, 0x3c, !PT ;  /* 0x0000001102026212 */ /* 0x008fe400078e3cff */
[----:B----4-:R-:W-:Y:S02]  /*0850*/  @P0 LOP3.LUT R4, R4, R19, RZ, 0x3c, !PT ;  /* 0x0000001304040212 */ /* 0x010fe400078e3cff */
[----:B------:R-:W-:Y:S02]  /*0860*/  @P0 LOP3.LUT R2, R2, R23, RZ, 0x3c, !PT ;  /* 0x0000001702020212 */ /* 0x000fe400078e3cff */
[----:B------:R-:W-:-:S13]  /*0870*/  R2P PR, R21.B1, 0x7f ;  /* 0x0000007f15007804 */ /* 0x000fda0000001000 */
[----:B------:R-:W2:Y:S04]  /*0880*/  @P0 LDG.E R20, desc[UR6][R6.64+0xb0] ;  /* 0x0000b00606140981 */ /* 0x000ea8000c1e1900 */
[----:B------:R-:W3:Y:S04]  /*0890*/  @P0 LDG.E R19, desc[UR6][R6.64+0xa0] ;  /* 0x0000a00606130981 */ /* 0x000ee8000c1e1900 */
[----:B------:R-:W4:Y:S04]  /*08a0*/  @P0 LDG.E R23, desc[UR6][R6.64+0xa4] ;  /* 0x0000a40606170981 */ /* 0x000f28000c1e1900 */
        /* <DEDUP_REMOVED lines=18> */
[----:B------:R-:W-:Y:S01]  /*09d0*/  LOP3.LUT P0, RZ, R21, 0x8000, RZ, 0xc0, !PT ;  /* 0x0000800015ff7812 */ /* 0x000fe2000780c0ff */
[----:B------:R-:W4:Y:S04]  /*09e0*/  @P2 LDG.E R25, desc[UR6][R6.64+0xcc] ;  /* 0x0000cc0606192981 */ /* 0x000f28000c1e1900 */
[----:B------:R-:W4:Y:S01]  /*09f0*/  @P1 LDG.E R21, desc[UR6][R6.64+0xb8] ;  /* 0x0000b80606151981 */ /* 0x000f22000c1e1900 */
[----:B------:R-:W-:-:S03]  /*0a00*/  @P1 LOP3.LUT R0, R0, R27, RZ, 0x3c, !PT ;  /* 0x0000001b00001212 */ /* 0x000fc600078e3cff */
[----:B------:R-:W4:Y:S01]  /*0a10*/  @P6 LDG.E R27, desc[UR6][R6.64+0x118] ;  /* 0x00011806061b6981 */ /* 0x000f22000c1e1900 */
[----:B------:R-:W-:-:S03]  /*0a20*/  @P2 LOP3.LUT R0, R0, R29, RZ, 0x3c, !PT ;  /* 0x0000001d00002212 */ /* 0x000fc600078e3cff */
[----:B------:R-:W4:Y:S01]  /*0a30*/  @P0 LDG.E R28, desc[UR6][R6.64+0x13c] ;  /* 0x00013c06061c0981 */ /* 0x000f22000c1e1900 */
[----:B------:R-:W-:-:S03]  /*0a40*/  @P3 LOP3.LUT R0, R0, R17, RZ, 0x3c, !PT ;  /* 0x0000001100003212 */ /* 0x000fc600078e3cff */
[----:B------:R-:W4:Y:S01]  /*0a50*/  @P2 LDG.E R17, desc[UR6][R6.64+0xd4] ;  /* 0x0000d40606112981 */ /* 0x000f22000c1e1900 */
[----:B------:R-:W-:Y:S02]  /*0a60*/  @P4 LOP3.LUT R0, R0, R15, RZ, 0x3c, !PT ;  /* 0x0000000f00004212 */ /* 0x000fe400078e3cff */
[----:B------:R-:W-:Y:S01]  /*0a70*/  @P1 LOP3.LUT R3, R3, R22, RZ, 0x3c, !PT ;  /* 0x0000001603031212 */ /* 0x000fe200078e3cff */
[----:B------:R-:W4:Y:S04]  /*0a80*/  @P5 LDG.E R15, desc[UR6][R6.64+0x108] ;  /* 0x00010806060f5981 */ /* 0x000f28000c1e1900 */
[----:B------:R-:W4:Y:S01]  /*0a90*/  @P3 LDG.E R22, desc[UR6][R6.64+0xe4] ;  /* 0x0000e40606163981 */ /* 0x000f22000c1e1900 */
[----:B--2---:R-:W-:-:S03]  /*0aa0*/  @P1 LOP3.LUT R5, R5, R20, RZ, 0x3c, !PT ;  /* 0x0000001405051212 */ /* 0x004fc600078e3cff */
[----:B------:R-:W2:Y:S01]  /*0ab0*/  @P4 LDG.E R20, desc[UR6][R6.64+0x100] ;  /* 0x0001000606144981 */ /* 0x000ea2000c1e1900 */
[----:B---3--:R-:W-:Y:S02]  /*0ac0*/  @P5 LOP3.LUT R0, R0, R19, RZ, 0x3c, !PT ;  /* 0x0000001300005212 */ /* 0x008fe400078e3cff */
[----:B------:R-:W-:Y:S01]  /*0ad0*/  @P2 LOP3.LUT R5, R5, R24, RZ, 0x3c, !PT ;  /* 0x0000001805052212 */ /* 0x000fe200078e3cff */
[----:B------:R-:W3:Y:S01]  /*0ae0*/  @P3 LDG.E R19, desc[UR6][R6.64+0xe0] ;  /* 0x0000e00606133981 */ /* 0x000ee2000c1e1900 */
[----:B----4-:R-:W-:-:S03]  /*0af0*/  @P1 LOP3.LUT R2, R2, R23, RZ, 0x3c, !PT ;  /* 0x0000001702021212 */ /* 0x010fc600078e3cff */
[----:B------:R-:W4:Y:S04]  /*0b00*/  @P3 LDG.E R24, desc[UR6][R6.64+0xec] ;  /* 0x0000ec0606183981 */ /* 0x000f28000c1e1900 */
[----:B------:R-:W2:Y:S01]  /*0b10*/  @P4 LDG.E R23, desc[UR6][R6.64+0xf4] ;  /* 0x0000f40606174981 */ /* 0x000ea2000c1e1900 */
[----:B------:R-:W-:-:S03]  /*0b20*/  @P1 LOP3.LUT R4, R4, R21, RZ, 0x3c, !PT ;  /* 0x0000001504041212 */ /* 0x000fc600078e3cff */
[----:B------:R-:W2:Y:S01]  /*0b30*/  @P3 LDG.E R21, desc[UR6][R6.64+0xe8] ;  /* 0x0000e80606153981 */ /* 0x000ea2000c1e1900 */
[----:B------:R-:W-:Y:S02]  /*0b40*/  @P2 LOP3.LUT R3, R3, R18, RZ, 0x3c, !PT ;  /* 0x0000001203032212 */ /* 0x000fe400078e3cff */
[----:B------:R-:W-:Y:S01]  /*0b50*/  @P2 LOP3.LUT R4, R4, R25, RZ, 0x3c, !PT ;  /* 0x0000001904042212 */ /* 0x000fe200078e3cff */
[----:B------:R-:W2:Y:S04]  /*0b60*/  @P5 LDG.E R18, desc[UR6][R6.64+0x10c] ;  /* 0x00010c0606125981 */ /* 0x000ea8000c1e1900 */
[----:B------:R-:W2:Y:S01]  /*0b70*/  @P4 LDG.E R25, desc[UR6][R6.64+0xfc] ;  /* 0x0000fc0606194981 */ /* 0x000ea2000c1e1900 */
[----:B------:R-:W-:-:S03]  /*0b80*/  @P2 LOP3.LUT R2, R2, R17, RZ, 0x3c, !PT ;  /* 0x0000001102022212 */ /* 0x000fc600078e3cff */
[----:B------:R-:W2:Y:S01]  /*0b90*/  @P5 LDG.E R17, desc[UR6][R6.64+0x110] ;  /* 0x0001100606115981 */ /* 0x000ea2000c1e1900 */
[----:B------:R-:W-:-:S03]  /*0ba0*/  @P3 LOP3.LUT R5, R5, R22, RZ, 0x3c, !PT ;  /* 0x0000001605053212 */ /* 0x000fc600078e3cff */
[----:B------:R-:W2:Y:S01]  /*0bb0*/  @P5 LDG.E R22, desc[UR6][R6.64+0x114] ;  /* 0x0001140606165981 */ /* 0x000ea2000c1e1900 */
[----:B------:R-:W-:Y:S02]  /*0bc0*/  @P6 LOP3.LUT R0, R0, R27, RZ, 0x3c, !PT ;  /* 0x0000001b00006212 */ /* 0x000fe400078e3cff */
[----:B------:R-:W-:Y:S01]  /*0bd0*/  @P4 LOP3.LUT R5, R5, R26, RZ, 0x3c, !PT ;  /* 0x0000001a05054212 */ /* 0x000fe200078e3cff */
[----:B------:R-:W2:Y:S04]  /*0be0*/  @P0 LDG.E R27, desc[UR6][R6.64+0x12c] ;  /* 0x00012c06061b0981 */ /* 0x000ea8000c1e1900 */
[----:B------:R-:W2:Y:S01]  /*0bf0*/  @P0 LDG.E R26, desc[UR6][R6.64+0x134] ;  /* 0x00013406061a0981 */ /* 0x000ea2000c1e1900 */
[----:B---3--:R-:W-:-:S03]  /*0c00*/  @P3 LOP3.LUT R4, R4, R19, RZ, 0x3c, !PT ;  /* 0x0000001304043212 */ /* 0x008fc600078e3cff */
[----:B------:R-:W3:Y:S01]  /*0c10*/  @P6 LDG.E R19, desc[UR6][R6.64+0x11c] ;  /* 0x00011c0606136981 */ /* 0x000ee2000c1e1900 */
[----:B----4-:R-:W-:-:S03]  /*0c20*/  @P3 LOP3.LUT R3, R3, R24, RZ, 0x3c, !PT ;  /* 0x0000001803033212 */ /* 0x010fc600078e3cff */
[----:B------:R-:W4:Y:S01]  /*0c30*/  @P6 LDG.E R24, desc[UR6][R6.64+0x128] ;  /* 0x0001280606186981 */ /* 0x000f22000c1e1900 */
[----:B--2---:R-:W-:Y:S02]  /*0c40*/  @P4 LOP3.LUT R4, R4, R23, RZ, 0x3c, !PT ;  /* 0x0000001704044212 */ /* 0x004fe400078e3cff */
[----:B------:R-:W-:Y:S01]  /*0c50*/  @P4 LOP3.LUT R3, R3, R20, RZ, 0x3c, !PT ;  /* 0x0000001403034212 */ /* 0x000fe200078e3cff */
[----:B------:R-:W2:Y:S01]  /*0c60*/  @P0 LDG.E R23, desc[UR6][R6.64+0x138] ;  /* 0x0001380606170981 */ /* 0x000ea2000c1e1900 */
[----:B------:R-:W-:-:S03]  /*0c70*/  @P5 LOP3.LUT R4, R4, R15, RZ, 0x3c, !PT ;  /* 0x0000000f04045212 */ /* 0x000fc600078e3cff */
[----:B------:R-:W2:Y:S01]  /*0c80*/  @P6 LDG.E R20, desc[UR6][R6.64+0x120] ;  /* 0x0001200606146981 */ /* 0x000ea2000c1e1900 */
[----:B------:R-:W-:-:S03]  /*0c90*/  @P3 LOP3.LUT R2, R2, R21, RZ, 0x3c, !PT ;  /* 0x0000001502023212 */ /* 0x000fc600078e3cff */
[----:B------:R-:W2:Y:S04]  /*0ca0*/  @P6 LDG.E R21, desc[UR6][R6.64+0x124] ;  /* 0x0001240606156981 */ /* 0x000ea8000c1e1900 */
[----:B------:R-:W2:Y:S01]  /*0cb0*/  @P0 LDG.E R15, desc[UR6][R6.64+0x130] ;  /* 0x00013006060f0981 */ /* 0x000ea2000c1e1900 */
[----:B------:R-:W-:Y:S01]  /*0cc0*/  UIADD3 UR4, UPT, UPT, UR4, 0x10, URZ ;  /* 0x0000001004047890 */ /* 0x000fe2000fffe0ff */
[----:B------:R-:W-:-:S03]  /*0cd0*/  @P4 LOP3.LUT R2, R2, R25, RZ, 0x3c, !PT ;  /* 0x0000001902024212 */ /* 0x000fc600078e3cff */
[----:B------:R-:W-:Y:S01]  /*0ce0*/  UISETP.NE.AND UP0, UPT, UR4, 0x20, UPT ;  /* 0x000000200400788c */ /* 0x000fe2000bf05270 */
[----:B------:R-:W-:Y:S02]  /*0cf0*/  @P5 LOP3.LUT R5, R5, R18, RZ, 0x3c, !PT ;  /* 0x0000001205055212 */ /* 0x000fe400078e3cff */
[----:B------:R-:W-:Y:S02]  /*0d00*/  @P5 LOP3.LUT R2, R2, R17, RZ, 0x3c, !PT ;  /* 0x0000001102025212 */ /* 0x000fe400078e3cff */
[----:B------:R-:W-:Y:S02]  /*0d10*/  @P5 LOP3.LUT R3, R3, R22, RZ, 0x3c, !PT ;  /* 0x0000001603035212 */ /* 0x000fe400078e3cff */
[----:B------:R-:W-:Y:S02]  /*0d20*/  @P0 LOP3.LUT R0, R0, R27, RZ, 0x3c, !PT ;  /* 0x0000001b00000212 */ /* 0x000fe400078e3cff */
[----:B---3--:R-:W-:Y:S02]  /*0d30*/  @P6 LOP3.LUT R4, R4, R19, RZ, 0x3c, !PT ;  /* 0x0000001304046212 */ /* 0x008fe400078e3cff */
[----:B----4-:R-:W-:-:S04]  /*0d40*/  @P6 LOP3.LUT R3, R3, R24, RZ, 0x3c, !PT ;  /* 0x0000001803036212 */ /* 0x010fc800078e3cff */
[----:B------:R-:W-:Y:S02]  /*0d50*/  @P0 LOP3.LUT R3, R3, R28, RZ, 0x3c, !PT ;  /* 0x0000001c03030212 */ /* 0x000fe400078e3cff */
[----:B--2---:R-:W-:Y:S02]  /*0d60*/  @P6 LOP3.LUT R5, R5, R20, RZ, 0x3c, !PT ;  /* 0x0000001405056212 */ /* 0x004fe400078e3cff */
[----:B------:R-:W-:Y:S02]  /*0d70*/  @P6 LOP3.LUT R2, R2, R21, RZ, 0x3c, !PT ;  /* 0x0000001502026212 */ /* 0x000fe400078e3cff */
[----:B------:R-:W-:Y:S02]  /*0d80*/  @P0 LOP3.LUT R5, R5, R26, RZ, 0x3c, !PT ;  /* 0x0000001a05050212 */ /* 0x000fe400078e3cff */
[----:B------:R-:W-:Y:S02]  /*0d90*/  @P0 LOP3.LUT R4, R4, R15, RZ, 0x3c, !PT ;  /* 0x0000000f04040212 */ /* 0x000fe400078e3cff */
[----:B------:R-:W-:Y:S01]  /*0da0*/  @P0 LOP3.LUT R2, R2, R23, RZ, 0x3c, !PT ;  /* 0x0000001702020212 */ /* 0x000fe200078e3cff */
[----:B------:R-:W-:Y:S06]  /*0db0*/  BRA.U UP0, `(.L_x_4) ;  /* 0xfffffff500487547 */ /* 0x000fec000b83ffff */
[----:B------:R-:W-:-:S05]  /*0dc0*/  VIADD R16, R16, 0x1 ;  /* 0x0000000110107836 */ /* 0x000fca0000000000 */
[----:B------:R-:W-:-:S13]  /*0dd0*/  ISETP.NE.AND P0, PT, R16, 0x5, PT ;  /* 0x000000051000780c */ /* 0x000fda0003f05270 */
[----:B------:R-:W-:Y:S05]  /*0de0*/  @P0 BRA `(.L_x_5) ;  /* 0xfffffff400300947 */ /* 0x000fea000383ffff */
[----:B------:R-:W-:Y:S01]  /*0df0*/  LOP3.LUT R6, R14, 0x3, RZ, 0xc0, !PT ;  /* 0x000000030e067812 */ /* 0x000fe200078ec0ff */
[----:B------:R0:W-:Y:S03]  /*0e00*/  STL [R1+0x4], R0 ;  /* 0x0000040001007387 */ /* 0x0001e60000100800 */
[----:B------:R-:W-:Y:S01]  /*0e10*/  ISETP.NE.U32.AND P0, PT, R6, 0x1, PT ;  /* 0x000000010600780c */ /* 0x000fe20003f05070 */
[----:B------:R0:W-:Y:S03]  /*0e20*/  STL.64 [R1+0x8], R4 ;  /* 0x0000080401007387 */ /* 0x0001e60000100a00 */
[----:B------:R-:W-:Y:S01]  /*0e30*/  ISETP.NE.AND.EX P0, PT, RZ, RZ, PT, P0 ;  /* 0x000000ffff00720c */ /* 0x000fe20003f05300 */
[----:B------:R0:W-:-:S12]  /*0e40*/  STL.64 [R1+0x10], R2 ;  /* 0x0000100201007387 */ /* 0x0001d80000100a00 */
[----:B0-----:R-:W-:Y:S05]  /*0e50*/  @!P0 BRA `(.L_x_3) ;  /* 0x0000001800088947 */ /* 0x001fea0003800000 */
[----:B------:R-:W-:Y:S01]  /*0e60*/  UMOV UR4, URZ ;  /* 0x000000ff00047c82 */ /* 0x000fe20008000000 */
[----:B------:R-:W-:Y:S01]  /*0e70*/  UMOV UR5, URZ ;  /* 0x000000ff00057c82 */ /* 0x000fe20008000000 */
[----:B------:R-:W-:Y:S02]  /*0e80*/  IMAD.MOV.U32 R0, RZ, RZ, RZ ;  /* 0x000000ffff007224 */ /* 0x000fe400078e00ff */
[----:B------:R-:W-:Y:S02]  /*0e90*/  IMAD.MOV.U32 R16, RZ, RZ, RZ ;  /* 0x000000ffff107224 */ /* 0x000fe400078e00ff */
[----:B------:R-:W-:Y:S02]  /*0ea0*/  IMAD.U32 R3, RZ, RZ, UR4 ;  /* 0x00000004ff037e24 */ /* 0x000fe4000f8e00ff */
[----:B------:R-:W-:Y:S02]  /*0eb0*/  IMAD.U32 R2, RZ, RZ, UR5 ;  /* 0x00000005ff027e24 */ /* 0x000fe4000f8e00ff */
[----:B------:R-:W-:-:S02]  /*0ec0*/  IMAD.U32 R5, RZ, RZ, UR4 ;  /* 0x00000004ff057e24 */ /* 0x000fc4000f8e00ff */
[----:B------:R-:W-:-:S07]  /*0ed0*/  IMAD.U32 R4, RZ, RZ, UR5 ;  /* 0x00000005ff047e24 */ /* 0x000fce000f8e00ff */
.L_x_7:
[----:B------:R-:W-:-:S06]  /*0ee0*/  IMAD R13, R16, 0x4, R1 ;  /* 0x00000004100d7824 */ /* 0x000fcc00078e0201 */
[----:B------:R-:W5:Y:S01]  /*0ef0*/  LDL R13, [R13+0x4] ;  /* 0x000004000d0d7983 */ /* 0x000f620000100800 */
[----:B------:R-:W-:-:S05]  /*0f00*/  UMOV UR4, URZ ;  /* 0x000000ff00047c82 */ /* 0x000fca0008000000 */
.L_x_6:
        /* <DEDUP_REMOVED lines=183> */
[----:B0-----:R-:W-:Y:S05]  /*1a80*/  @P0 BRA `(.L_x_3) ;  /* 0x0000000800fc0947 */ /* 0x001fea0003800000 */
        /* <DEDUP_REMOVED lines=8> */
.L_x_9:
[----:B------:R-:W-:-:S06]  /*1b10*/  IMAD R13, R16, 0x4, R1 ;  /* 0x00000004100d7824 */ /* 0x000fcc00078e0201 */
[----:B------:R-:W5:Y:S01]  /*1b20*/  LDL R13, [R13+0x4] ;  /* 0x000004000d0d7983 */ /* 0x000f620000100800 */
[----:B------:R-:W-:-:S05]  /*1b30*/  UMOV UR4, URZ ;  /* 0x000000ff00047c82 */ /* 0x000fca0008000000 */
.L_x_8:
        /* <DEDUP_REMOVED lines=177> */
[----:B------:R0:W-:Y:S04]  /*2650*/  STL [R1+0x4], R0 ;  /* 0x0000040001007387 */ /* 0x0001e80000100800 */
[----:B------:R0:W-:Y:S04]  /*2660*/  STL.64 [R1+0x8], R4 ;  /* 0x0000080401007387 */ /* 0x0001e80000100a00 */
[----:B------:R0:W-:Y:S02]  /*2670*/  STL.64 [R1+0x10], R2 ;  /* 0x0000100201007387 */ /* 0x0001e40000100a00 */
.L_x_3:
[----:B------:R-:W-:Y:S05]  /*2680*/  BSYNC.RECONVERGENT B1 ;  /* 0x0000000000017941 */ /* 0x000fea0003800200 */
.L_x_2:
[----:B------:R-:W-:Y:S01]  /*2690*/  ISETP.GT.U32.AND P0, PT, R14, 0x3, PT ;  /* 0x000000030e00780c */ /* 0x000fe20003f04070 */
[----:B------:R-:W-:Y:S01]  /*26a0*/  VIADD R10, R10, 0x1 ;  /* 0x000000010a0a7836 */ /* 0x000fe20000000000 */
[--C-:B------:R-:W-:Y:S02]  /*26b0*/  SHF.R.U64 R14, R14, 0x2, R11.reuse ;  /* 0x000000020e0e7819 */ /* 0x100fe4000000120b */
[----:B------:R-:W-:Y:S02]  /*26c0*/  ISETP.GT.U32.AND.EX P0, PT, R11, RZ, PT, P0 ;  /* 0x000000ff0b00720c */ /* 0x000fe40003f04100 */
[----:B------:R-:W-:-:S11]  /*26d0*/  SHF.R.U32.HI R11, RZ, 0x2, R11 ;  /* 0x00000002ff0b7819 */ /* 0x000fd6000001160b */
[----:B------:R-:W-:Y:S05]  /*26e0*/  @P0 BRA `(.L_x_10) ;  /* 0xffffffd800c40947 */ /* 0x000fea000383ffff */
.L_x_1:
[----:B------:R-:W-:Y:S05]  /*26f0*/  BSYNC.RECONVERGENT B0 ;  /* 0x0000000000007941 */ /* 0x000fea0003800200 */
.L_x_0:
[----:B-1----:R-:W-:Y:S02]  /*2700*/  IMAD.MOV.U32 R6, RZ, RZ, R3 ;  /* 0x000000ffff067224 */ /* 0x002fe400078e0003 */
[----:B------:R-:W-:Y:S02]  /*2710*/  IMAD.MOV.U32 R8, RZ, RZ, R0 ;  /* 0x000000ffff087224 */ /* 0x000fe400078e0000 */
[----:B0-----:R-:W-:Y:S02]  /*2720*/  IMAD.MOV.U32 R0, RZ, RZ, RZ ;  /* 0x000000ffff007224 */ /* 0x001fe400078e00ff */
[----:B------:R-:W-:-:S07]  /*2730*/  IMAD.MOV.U32 R3, RZ, RZ, -0x521698f3 ;  /* 0xade9670dff037424 */ /* 0x000fce00078e00ff */
.L_x_15:
[----:B------:R-:W-:Y:S01]  /*2740*/  SHF.R.U32.HI R7, RZ, 0x2, R8 ;  /* 0x00000002ff077819 */ /* 0x000fe20000011608 */
[----:B------:R-:W-:Y:S01]  /*2750*/  BSSY.RECONVERGENT B0, `(.L_x_11) ;  /* 0x0000054000007945 */ /* 0x000fe20003800200 */
[----:B------:R-:W-:Y:S02]  /*2760*/  SHF.R.U32.HI R11, RZ, 0x2, R4 ;  /* 0x00000002ff0b7819 */ /* 0x000fe40000011604 */
[----:B------:R-:W-:Y:S01]  /*2770*/  LOP3.LUT R7, R7, R8, RZ, 0x3c, !PT ;  /* 0x0000000807077212 */ /* 0x000fe200078e3cff */
[----:B------:R-:W-:Y:S01]  /*2780*/  IMAD.SHL.U32 R8, R6, 0x10, RZ ;  /* 0x0000001006087824 */ /* 0x000fe200078e00ff */
[----:B------:R-:W-:-:S03]  /*2790*/  LOP3.LUT R11, R11, R4, RZ, 0x3c, !PT ;  /* 0x000000040b0b7212 */ /* 0x000fc600078e3cff */
[----:B------:R-:W-:-:S05]  /*27a0*/  IMAD.SHL.U32 R9, R7, 0x2, RZ ;  /* 0x0000000207097824 */ /* 0x000fca00078e00ff */
[----:B------:R-:W-:Y:S01]  /*27b0*/  LOP3.LUT R9, R7, R9, R8, 0x96, !PT ;  /* 0x0000000907097212 */ /* 0x000fe200078e9608 */
[----:B------:R-:W-:Y:S01]  /*27c0*/  IMAD.SHL.U32 R7, R11, 0x2, RZ ;  /* 0x000000020b077824 */ /* 0x000fe200078e00ff */
[----:B------:R-:W-:Y:S02]  /*27d0*/  SHF.R.U32.HI R8, RZ, 0x2, R5 ;  /* 0x00000002ff087819 */ /* 0x000fe40000011605 */
[----:B------:R-:W-:Y:S02]  /*27e0*/  LOP3.LUT R10, R9, R6, RZ, 0x3c, !PT ;  /* 0x00000006090a7212 */ /* 0x000fe400078e3cff */
[----:B------:R-:W-:Y:S02]  /*27f0*/  LOP3.LUT R5, R8, R5, RZ, 0x3c, !PT ;  /* 0x0000000508057212 */ /* 0x000fe400078e3cff */
[----:B------:R-:W-:Y:S01]  /*2800*/  SHF.R.U32.HI R9, RZ, 0x2, R2 ;  /* 0x00000002ff097819 */ /* 0x000fe20000011602 */
[----:B------:R-:W-:-:S03]  /*2810*/  IMAD.SHL.U32 R4, R10, 0x10, RZ ;  /* 0x000000100a047824 */ /* 0x000fc600078e00ff */
[----:B------:R-:W-:Y:S02]  /*2820*/  LOP3.LUT R9, R9, R2, RZ, 0x3c, !PT ;  /* 0x0000000209097212 */ /* 0x000fe400078e3cff */
[----:B------:R-:W-:-:S04]  /*2830*/  LOP3.LUT R7, R11, R7, R4, 0x96, !PT ;  /* 0x000000070b077212 */ /* 0x000fc800078e9604 */
[----:B------:R-:W-:Y:S01]  /*2840*/  LOP3.LUT R8, R7, R10, RZ, 0x3c, !PT ;  /* 0x0000000a07087212 */ /* 0x000fe200078e3cff */
[----:B------:R-:W-:-:S04]  /*2850*/  IMAD.SHL.U32 R7, R5, 0x2, RZ ;  /* 0x0000000205077824 */ /* 0x000fc800078e00ff */
[----:B------:R-:W-:-:S05]  /*2860*/  IMAD.SHL.U32 R4, R8, 0x10, RZ ;  /* 0x0000001008047824 */ /* 0x000fca00078e00ff */
[----:B------:R-:W-:Y:S01]  /*2870*/  LOP3.LUT R7, R5, R7, R4, 0x96, !PT ;  /* 0x0000000705077212 */ /* 0x000fe200078e9604 */
[----:B------:R-:W-:-:S03]  /*2880*/  IMAD.SHL.U32 R5, R9, 0x2, RZ ;  /* 0x0000000209057824 */ /* 0x000fc600078e00ff */
[----:B------:R-:W-:Y:S02]  /*2890*/  LOP3.LUT R4, R7, R8, RZ, 0x3c, !PT ;  /* 0x0000000807047212 */ /* 0x000fe400078e3cff */
[----:B------:R-:W-:-:S03]  /*28a0*/  SHF.R.U32.HI R7, RZ, 0x2, R6 ;  /* 0x00000002ff077819 */ /* 0x000fc60000011606 */
[----:B------:R-:W-:Y:S01]  /*28b0*/  IMAD.SHL.U32 R2, R4, 0x10, RZ ;  /* 0x0000001004027824 */ /* 0x000fe200078e00ff */
[----:B------:R-:W-:-:S04]  /*28c0*/  LOP3.LUT R7, R7, R6, RZ, 0x3c, !PT ;  /* 0x0000000607077212 */ /* 0x000fc800078e3cff */
[----:B------:R-:W-:Y:S01]  /*28d0*/  LOP3.LUT R5, R9, R5, R2, 0x96, !PT ;  /* 0x0000000509057212 */ /* 0x000fe200078e9602 */
[----:B------:R-:W-:Y:S01]  /*28e0*/  IMAD.SHL.U32 R6, R7, 0x2, RZ ;  /* 0x0000000207067824 */ /* 0x000fe200078e00ff */
[----:B------:R-:W-:Y:S02]  /*28f0*/  SHF.R.U32.HI R9, RZ, 0x2, R10 ;  /* 0x00000002ff097819 */ /* 0x000fe4000001160a */
[----:B------:R-:W-:Y:S02]  /*2900*/  LOP3.LUT R5, R5, R4, RZ, 0x3c, !PT ;  /* 0x0000000405057212 */ /* 0x000fe400078e3cff */
[----:B------:R-:W-:Y:S01]  /*2910*/  LOP3.LUT R9, R9, R10, RZ, 0x3c, !PT ;  /* 0x0000000a09097212 */ /* 0x000fe200078e3cff */
[----:B------:R-:W-:Y:S01]  /*2920*/  IMAD.IADD R10, R10, 0x1, R3 ;  /* 0x000000010a0a7824 */ /* 0x000fe200078e0203 */
[----:B------:R-:W-:Y:S01]  /*2930*/  IADD3 R13, PT, PT, R3, 0x10974f, R5 ;  /* 0x0010974f030d7810 */ /* 0x000fe20007ffe005 */
[----:B------:R-:W-:Y:S02]  /*2940*/  IMAD.SHL.U32 R2, R5, 0x10, RZ ;  /* 0x0000001005027824 */ /* 0x000fe400078e00ff */
[----:B------:R-:W-:Y:S01]  /*2950*/  IMAD.SHL.U32 R11, R9, 0x2, RZ ;  /* 0x00000002090b7824 */ /* 0x000fe200078e00ff */
[----:B------:R-:W-:-:S02]  /*2960*/  I2FP.F32.U32 R10, R10 ;  /* 0x0000000a000a7245 */ /* 0x000fc40000201000 */
[----:B------:R-:W-:Y:S01]  /*2970*/  LOP3.LUT R2, R7, R6, R2, 0x96, !PT ;  /* 0x0000000607027212 */ /* 0x000fe200078e9602 */
[----:B------:R-:W-:Y:S01]  /*2980*/  IMAD.MOV.U32 R7, RZ, RZ, 0x2f800000 ;  /* 0x2f800000ff077424 */ /* 0x000fe200078e00ff */
[C---:B------:R-:W-:Y:S02]  /*2990*/  IADD3 R6, PT, PT, R3.reuse, 0x587c5, R8 ;  /* 0x000587c503067810 */ /* 0x040fe40007ffe008 */
[----:B------:R-:W-:Y:S01]  /*29a0*/  LOP3.LUT R2, R2, R5, RZ, 0x3c, !PT ;  /* 0x0000000502027212 */ /* 0x000fe200078e3cff */
[----:B------:R-:W-:Y:S01]  /*29b0*/  FFMA R10, R10, R7, 1.1641532182693481445e-10 ;  /* 0x2f0000000a0a7423 */ /* 0x000fe20000000007 */
[----:B------:R-:W-:Y:S02]  /*29c0*/  I2FP.F32.U32 R18, R13 ;  /* 0x0000000d00127245 */ /* 0x000fe40000201000 */
[----:B------:R-:W-:Y:S01]  /*29d0*/  IADD3 R15, PT, PT, R3, 0x161f14, R2 ;  /* 0x00161f14030f7810 */ /* 0x000fe20007ffe002 */
[----:B------:R-:W-:Y:S02]  /*29e0*/  IMAD.SHL.U32 R14, R2, 0x10, RZ ;  /* 0x00000010020e7824 */ /* 0x000fe400078e00ff */
[----:B------:R-:W-:Y:S01]  /*29f0*/  FFMA R18, R18, R7, 1.1641532182693481445e-10 ;  /* 0x2f00000012127423 */ /* 0x000fe20000000007 */
[----:B------:R-:W-:-:S02]  /*2a00*/  I2FP.F32.U32 R20, R15 ;  /* 0x0000000f00147245 */ /* 0x000fc40000201000 */
[----:B------:R-:W-:Y:S01]  /*2a10*/  LOP3.LUT R11, R9, R11, R14, 0x96, !PT ;  /* 0x0000000b090b7212 */ /* 0x000fe200078e960e */
[----:B------:R-:W-:Y:S01]  /*2a20*/  IMAD.MOV.U32 R9, RZ, RZ, 0x40000000 ;  /* 0x40000000ff097424 */ /* 0x000fe200078e00ff */
[----:B------:R-:W-:Y:S01]  /*2a30*/  I2FP.F32.U32 R14, R6 ;  /* 0x00000006000e7245 */ /* 0x000fe20000201000 */
[----:B------:R-:W-:Y:S01]  /*2a40*/  FFMA R20, R20, R7, 1.1641532182693481445e-10 ;  /* 0x2f00000014147423 */ /* 0x000fe20000000007 */
[----:B------:R-:W-:Y:S01]  /*2a50*/  LOP3.LUT R6, R11, R2, RZ, 0x3c, !PT ;  /* 0x000000020b067212 */ /* 0x000fe200078e3cff */
[----:B------:R-:W-:Y:S01]  /*2a60*/  FFMA R10, R10, R9, -1 ;  /* 0xbf8000000a0a7423 */ /* 0x000fe20000000009 */
[C---:B------:R-:W-:Y:S01]  /*2a70*/  IADD3 R11, PT, PT, R3.reuse, 0xb0f8a, R4 ;  /* 0x000b0f8a030b7810 */ /* 0x040fe20007ffe004 */
[----:B------:R-:W-:Y:S01]  /*2a80*/  FFMA R14, R14, R7, 1.1641532182693481445e-10 ;  /* 0x2f0000000e0e7423 */ /* 0x000fe20000000007 */
[----:B------:R-:W-:Y:S02]  /*2a90*/  IADD3 R17, PT, PT, R3, 0x1ba6d9, R6 ;  /* 0x001ba6d903117810 */ /* 0x000fe40007ffe006 */
[----:B------:R-:W-:Y:S01]  /*2aa0*/  I2FP.F32.U32 R16, R11 ;  /* 0x0000000b00107245 */ /* 0x000fe20000201000 */
[----:B------:R-:W-:Y:S01]  /*2ab0*/  FFMA R13, R14, R9, -1 ;  /* 0xbf8000000e0d7423 */ /* 0x000fe20000000009 */
[----:B------:R-:W-:Y:S01]  /*2ac0*/  I2FP.F32.U32 R22, R17 ;  /* 0x0000001100167245 */ /* 0x000fe20000201000 */
[----:B------:R-:W-:-:S02]  /*2ad0*/  FFMA R14, R20, R9, -1 ;  /* 0xbf800000140e7423 */ /* 0x000fc40000000009 */
[-C--:B------:R-:W-:Y:S01]  /*2ae0*/  FFMA R16, R16, R7.reuse, 1.1641532182693481445e-10 ;  /* 0x2f00000010107423 */ /* 0x080fe20000000007 */
[----:B------:R-:W-:Y:S01]  /*2af0*/  FADD R17, R10, R13 ;  /* 0x0000000d0a117221 */ /* 0x000fe20000000000 */
[----:B------:R-:W-:Y:S01]  /*2b00*/  FFMA R22, R22, R7, 1.1641532182693481445e-10 ;  /* 0x2f00000016167423 */ /* 0x000fe20000000007 */
[-C--:B------:R-:W-:Y:S01]  /*2b10*/  FFMA R7, R18, R9.reuse, -1 ;  /* 0xbf80000012077423 */ /* 0x080fe20000000009 */
[-C--:B------:R-:W-:Y:S02]  /*2b20*/  FFMA R18, R16, R9.reuse, -1 ;  /* 0xbf80000010127423 */ /* 0x080fe40000000009 */
[----:B------:R-:W-:Y:S01]  /*2b30*/  FFMA R9, R22, R9, -1 ;  /* 0xbf80000016097423 */ /* 0x000fe20000000009 */
[----:B------:R-:W-:Y:S01]  /*2b40*/  FADD R16, R7, R14 ;  /* 0x0000000e07107221 */ /* 0x000fe20000000000 */
[----:B------:R-:W-:-:S03]  /*2b50*/  FADD R11, R18, R17 ;  /* 0x00000011120b7221 */ /* 0x000fc60000000000 */
[----:B------:R-:W-:Y:S01]  /*2b60*/  FADD R15, R9, R16 ;  /* 0x00000010090f7221 */ /* 0x000fe20000000000 */
[----:B------:R-:W-:-:S03]  /*2b70*/  FADD R11, R11, 1 ;  /* 0x3f8000000b0b7421 */ /* 0x000fc60000000000 */
[----:B------:R-:W-:Y:S02]  /*2b80*/  FADD R15, R15, 1 ;  /* 0x3f8000000f0f7421 */ /* 0x000fe40000000000 */
[----:B------:R-:W-:Y:S01]  /*2b90*/  FSETP.GE.AND P0, PT, R11, RZ, PT ;  /* 0x000000ff0b00720b */ /* 0x000fe20003f06000 */
[----:B------:R-:W-:Y:S02]  /*2ba0*/  IMAD.MOV.U32 R11, RZ, RZ, RZ ;  /* 0x000000ffff0b7224 */ /* 0x000fe400078e00ff */
[----:B------:R-:W-:-:S10]  /*2bb0*/  FSETP.GE.AND P2, PT, R15, RZ, PT ;  /* 0x000000ff0f00720b */ /* 0x000fd40003f46000 */
[----:B------:R-:W-:Y:S05]  /*2bc0*/  @!P0 BRA `(.L_x_12) ;  /* 0x0000000000308947 */ /* 0x000fea0003800000 */
[----:B------:R-:W-:Y:S01]  /*2bd0*/  FFMA R17, R18, -3, R17 ;  /* 0xc040000012117823 */ /* 0x000fe20000000011 */
[----:B------:R-:W-:-:S03]  /*2be0*/  FFMA R15, R13, -3, R10 ;  /* 0xc04000000d0f7823 */ /* 0x000fc6000000000a */
[----:B------:R-:W-:Y:S01]  /*2bf0*/  FADD R17, R17, 1 ;  /* 0x3f80000011117421 */ /* 0x000fe20000000000 */
[----:B------:R-:W-:-:S04]  /*2c00*/  FADD R15, R18, R15 ;  /* 0x0000000f120f7221 */ /* 0x000fc80000000000 */
[----:B------:R-:W-:Y:S01]  /*2c10*/  FADD R15, R15, 1 ;  /* 0x3f8000000f0f7421 */ /* 0x000fe20000000000 */
[----:B------:R-:W-:-:S04]  /*2c20*/  FSETP.GE.AND P0, PT, R17, RZ, PT ;  /* 0x000000ff1100720b */ /* 0x000fc80003f06000 */
[----:B------:R-:W-:-:S13]  /*2c30*/  FSETP.LTU.OR P0, PT, R15, RZ, !P0 ;  /* 0x000000ff0f00720b */ /* 0x000fda0004709400 */
[----:B------:R-:W-:-:S04]  /*2c40*/  @!P0 FFMA R10, R10, -3, R13 ;  /* 0xc04000000a0a8823 */ /* 0x000fc8000000000d */
[----:B------:R-:W-:-:S04]  /*2c50*/  @!P0 FADD R10, R18, R10 ;  /* 0x0000000a120a8221 */ /* 0x000fc80000000000 */
[----:B------:R-:W-:-:S05]  /*2c60*/  @!P0 FADD R10, R10, 1 ;  /* 0x3f8000000a0a8421 */ /* 0x000fca0000000000 */
[----:B------:R-:W-:-:S04]  /*2c70*/  @!P0 FSETP.GE.AND P1, PT, R10, RZ, PT ;  /* 0x000000ff0a00820b */ /* 0x000fc80003f26000 */
[----:B------:R-:W-:-:S09]  /*2c80*/  @!P0 SEL R11, RZ, 0x1, !P1 ;  /* 0x00000001ff0b8807 */ /* 0x000fd20004800000 */
.L_x_12:
[----:B------:R-:W-:Y:S05]  /*2c90*/  BSYNC.RECONVERGENT B0 ;  /* 0x0000000000007941 */ /* 0x000fea0003800200 */
.L_x_11:
[----:B------:R-:W-:Y:S01]  /*2ca0*/  BSSY.RECONVERGENT B0, `(.L_x_13) ;  /* 0x000000f000007945 */ /* 0x000fe20003800200 */
[----:B------:R-:W-:-:S03]  /*2cb0*/  IMAD.MOV.U32 R10, RZ, RZ, RZ ;  /* 0x000000ffff0a7224 */ /* 0x000fc600078e00ff */
        /* <DEDUP_REMOVED lines=13> */
.L_x_14:
[----:B------:R-:W-:Y:S05]  /*2d90*/  BSYNC.RECONVERGENT B0 ;  /* 0x0000000000007941 */ /* 0x000fea0003800200 */
.L_x_13:
[----:B------:R-:W-:Y:S01]  /*2da0*/  VIADD R3, R3, 0x212e9e ;  /* 0x00212e9e03037836 */ /* 0x000fe20000000000 */
[----:B------:R-:W-:-:S04]  /*2db0*/  IADD3 R0, PT, PT, R10, R11, R0 ;  /* 0x0000000b0a007210 */ /* 0x000fc80007ffe000 */
[----:B------:R-:W-:-:S13]  /*2dc0*/  ISETP.NE.AND P0, PT, R3, -0x4b9b7e17, PT ;  /* 0xb46481e90300780c */ /* 0x000fda0003f05270 */
[----:B------:R-:W-:Y:S05]  /*2dd0*/  @P0 BRA `(.L_x_15) ;  /* 0xfffffff800580947 */ /* 0x000fea000383ffff */
[----:B------:R-:W0:Y:S01]  /*2de0*/  SHFL.DOWN PT, R3, R0, 0x10, 0x1f ;  /* 0x0a001f0000037f89 */ /* 0x000e2200000e0000 */
[----:B------:R-:W-:Y:S01]  /*2df0*/  SHF.R.U32.HI R12, RZ, 0x5, R12 ;  /* 0x00000005ff0c7819 */ /* 0x000fe2000001160c */
[----:B------:R-:W1:Y:S01]  /*2e00*/  S2R R11, SR_TID.X ;  /* 0x00000000000b7919 */ /* 0x000e620000002100 */
[----:B0-----:R-:W-:-:S05]  /*2e10*/  IMAD.IADD R3, R0, 0x1, R3 ;  /* 0x0000000100037824 */ /* 0x001fca00078e0203 */
[----:B------:R-:W0:Y:S01]  /*2e20*/  SHFL.DOWN PT, R2, R3, 0x8, 0x1f ;  /* 0x09001f0003027f89 */ /* 0x000e2200000e0000 */
[----:B-1----:R-:W-:-:S13]  /*2e30*/  ISETP.GE.U32.AND P1, PT, R11, R12, PT ;  /* 0x0000000c0b00720c */ /* 0x002fda0003f26070 */
[----:B------:R-:W1:Y:S01]  /*2e40*/  @!P1 S2R R9, SR_CgaCtaId ;  /* 0x0000000000099919 */ /* 0x000e620000008800 */
[----:B0-----:R-:W-:Y:S01]  /*2e50*/  IMAD.IADD R4, R3, 0x1, R2 ;  /* 0x0000000103047824 */ /* 0x001fe200078e0202 */
[----:B------:R-:W-:-:S04]  /*2e60*/  LOP3.LUT P0, R2, R11, 0x1f, RZ, 0xc0, !PT ;  /* 0x0000001f0b027812 */ /* 0x000fc8000780c0ff */
[----:B------:R-:W0:Y:S09]  /*2e70*/  SHFL.DOWN PT, R5, R4, 0x4, 0x1f ;  /* 0x08801f0004057f89 */ /* 0x000e3200000e0000 */
[----:B------:R-:W2:Y:S01]  /*2e80*/  @!P0 S2R R7, SR_CgaCtaId ;  /* 0x0000000000078919 */ /* 0x000ea20000008800 */
[----:B------:R-:W-:Y:S01]  /*2e90*/  @!P0 MOV R0, 0x400 ;  /* 0x0000040000008802 */ /* 0x000fe20000000f00 */
[----:B0-----:R-:W-:Y:S01]  /*2ea0*/  IMAD.IADD R5, R4, 0x1, R5 ;  /* 0x0000000104057824 */ /* 0x001fe200078e0205 */
[----:B------:R-:W-:-:S04]  /*2eb0*/  @!P1 MOV R4, 0x400 ;  /* 0x0000040000049802 */ /* 0x000fc80000000f00 */
[----:B------:R-:W0:Y:S01]  /*2ec0*/  SHFL.DOWN PT, R6, R5, 0x2, 0x1f ;  /* 0x08401f0005067f89 */ /* 0x000e2200000e0000 */
[----:B-1----:R-:W-:Y:S02]  /*2ed0*/  @!P1 LEA R9, R9, R4, 0x18 ;  /* 0x0000000409099211 */ /* 0x002fe400078ec0ff */
[----:B--2---:R-:W-:-:S04]  /*2ee0*/  @!P0 LEA R0, R7, R0, 0x18 ;  /* 0x0000000007008211 */ /* 0x004fc800078ec0ff */
[----:B------:R-:W-:Y:S01]  /*2ef0*/  @!P0 LEA.HI R0, R11, R0, RZ, 0x1d ;  /* 0x000000000b008211 */ /* 0x000fe200078fe8ff */
[----:B0-----:R-:W-:-:S05]  /*2f00*/  IMAD.IADD R6, R5, 0x1, R6 ;  /* 0x0000000105067824 */ /* 0x001fca00078e0206 */
[----:B------:R-:W0:Y:S02]  /*2f10*/  SHFL.DOWN PT, R3, R6, 0x1, 0x1f ;  /* 0x08201f0006037f89 */ /* 0x000e2400000e0000 */
[----:B0-----:R-:W-:Y:S02]  /*2f20*/  IMAD.IADD R5, R6, 0x1, R3 ;  /* 0x0000000106057824 */ /* 0x001fe400078e0203 */
[----:B------:R-:W-:Y:S02]  /*2f30*/  @!P1 IMAD R3, R2, 0x4, R9 ;  /* 0x0000000402039824 */ /* 0x000fe400078e0209 */
[----:B------:R-:W-:Y:S01]  /*2f40*/  IMAD.MOV.U32 R2, RZ, RZ, RZ ;  /* 0x000000ffff027224 */ /* 0x000fe200078e00ff */
[----:B------:R0:W-:Y:S01]  /*2f50*/  @!P0 STS [R0], R5 ;  /* 0x0000000500008388 */ /* 0x0001e20000000800 */
[----:B------:R-:W-:Y:S01]  /*2f60*/  BAR.SYNC.DEFER_BLOCKING 0x0 ;  /* 0x0000000000007b1d */ /* 0x000fe20000010000 */
[----:B------:R-:W-:-:S05]  /*2f70*/  ISETP.GT.U32.AND P0, PT, R11, 0x1f, PT ;  /* 0x0000001f0b00780c */ /* 0x000fca0003f04070 */
[----:B------:R0:W1:Y:S08]  /*2f80*/  @!P1 LDS R2, [R3] ;  /* 0x0000000003029984 */ /* 0x0000700000000800 */
[----:B0-----:R-:W-:Y:S05]  /*2f90*/  @P0 EXIT ;  /* 0x000000000000094d */ /* 0x001fea0003800000 */
[----:B-1----:R-:W0:Y:S01]  /*2fa0*/  SHFL.DOWN PT, R3, R2, 0x10, 0x1f ;  /* 0x0a001f0002037f89 */ /* 0x002e2200000e0000 */
[----:B------:R-:W-:Y:S01]  /*2fb0*/  ISETP.NE.AND P0, PT, R11, RZ, PT ;  /* 0x000000ff0b00720c */ /* 0x000fe20003f05270 */
[----:B0-----:R-:W-:-:S05]  /*2fc0*/  IMAD.IADD R3, R3, 0x1, R2 ;  /* 0x0000000103037824 */ /* 0x001fca00078e0202 */
[----:B------:R-:W0:Y:S02]  /*2fd0*/  SHFL.DOWN PT, R0, R3, 0x8, 0x1f ;  /* 0x09001f0003007f89 */ /* 0x000e2400000e0000 */
[----:B0-----:R-:W-:-:S05]  /*2fe0*/  IMAD.IADD R0, R3, 0x1, R0 ;  /* 0x0000000103007824 */ /* 0x001fca00078e0200 */
[----:B------:R-:W0:Y:S02]  /*2ff0*/  SHFL.DOWN PT, R5, R0, 0x4, 0x1f ;  /* 0x08801f0000057f89 */ /* 0x000e2400000e0000 */
[----:B0-----:R-:W-:-:S05]  /*3000*/  IMAD.IADD R5, R0, 0x1, R5 ;  /* 0x0000000100057824 */ /* 0x001fca00078e0205 */
[----:B------:R-:W0:Y:S02]  /*3010*/  SHFL.DOWN PT, R4, R5, 0x2, 0x1f ;  /* 0x08401f0005047f89 */ /* 0x000e2400000e0000 */
[----:B0-----:R-:W-:-:S05]  /*3020*/  IMAD.IADD R6, R5, 0x1, R4 ;  /* 0x0000000105067824 */ /* 0x001fca00078e0204 */
[----:B------:R0:W1:Y:S01]  /*3030*/  SHFL.DOWN PT, R7, R6, 0x1, 0x1f ;  /* 0x08201f0006077f89 */ /* 0x00006200000e0000 */
[----:B------:R-:W-:Y:S05]  /*3040*/  @P0 EXIT ;  /* 0x000000000000094d */ /* 0x000fea0003800000 */
[----:B------:R-:W2:Y:S01]  /*3050*/  LDC.64 R4, c[0x4][0x60] ;  /* 0x01001800ff047b82 */ /* 0x000ea20000000a00 */
[----:B-1----:R-:W-:-:S05]  /*3060*/  IMAD.IADD R2, R6, 0x1, R7 ;  /* 0x0000000106027824 */ /* 0x002fca00078e0207 */
[----:B------:R-:W-:-:S05]  /*3070*/  SHF.R.S32.HI R3, RZ, 0x1f, R2 ;  /* 0x0000001fff037819 */ /* 0x000fca0000011402 */
[----:B--2---:R-:W-:Y:S01]  /*3080*/  REDG.E.ADD.64.STRONG.GPU desc[UR6][R4.64], R2 ;  /* 0x000000020400798e */ /* 0x004fe2000c12e506 */
[----:B------:R-:W-:Y:S05]  /*3090*/  EXIT ;  /* 0x000000000000794d */ /* 0x000fea0003800000 */
.L_x_16:
[----:B------:R-:W-:-:S00]  /*30a0*/  BRA `(.L_x_16) ;  /* 0xfffffffc00fc7947 */ /* 0x000fc0000383ffff */
[----:B------:R-:W-:-:S00]  /*30b0*/  NOP ;  /* 0x0000000000007918 */ /* 0x000fc00000000000 */
        /* <DEDUP_REMOVED lines=12> */
.L_x_17:


//--------------------- .nv.global.init           --------------------------
	.section	.nv.global.init,"aw",@progbits
	.align	4
.nv.global.init:
	.type		BCD,@object
	.size		BCD,(ABC - BCD)
BCD:
        /*0000*/ 	.byte	0x00, 0x00, 0x80, 0xbf, 0x00, 0x00, 0x80, 0x3f, 0x00, 0x00, 0x40, 0x40, 0x00, 0x00, 0x80, 0x3f
        /*0010*/ 	.byte	0x00, 0x00, 0x80, 0x3f, 0x00, 0x00, 0x40, 0xc0, 0x00, 0x00, 0x80, 0x3f
	.type		ABC,@object
	.size		ABC,(CAD - ABC)
ABC:
        /*001c*/ 	.byte	0x00, 0x00, 0x80, 0x3f, 0x00, 0x00, 0x80, 0xbf, 0x00, 0x00, 0x80, 0x3f, 0x00, 0x00, 0x80, 0x3f
        /*002c*/ 	.byte	0x00, 0x00, 0x80, 0x3f, 0x00, 0x00, 0x80, 0x3f, 0x00, 0x00, 0x80, 0x3f
	.type		CAD,@object
	.size		CAD,(ABD - CAD)
CAD:
        /*0038*/ 	.byte	0x00, 0x00, 0x40, 0x40, 0x00, 0x00, 0x80, 0x3f, 0x00, 0x00, 0x80, 0xbf, 0x00, 0x00, 0x40, 0xc0
        /*0048*/ 	.byte	0x00, 0x00, 0x80, 0x3f, 0x00, 0x00, 0x80, 0x3f, 0x00, 0x00, 0x80, 0x3f
	.type		ABD,@object
	.size		ABD,(mrg32k3aM1SubSeq - ABD)
ABD:
        /*0054*/ 	.byte	0x00, 0x00, 0x80, 0xbf, 0x00, 0x00, 0x40, 0xc0, 0x00, 0x00, 0x80, 0xbf, 0x00, 0x00, 0x80, 0x3f
        /*0064*/ 	.byte	0x00, 0x00, 0x40, 0xc0, 0x00, 0x00, 0x80, 0x3f, 0x00, 0x00, 0x80, 0x3f
	.type		mrg32k3aM1SubSeq,@object
	.size		mrg32k3aM1SubSeq,(mrg32k3aM2SubSeq - mrg32k3aM1SubSeq)
mrg32k3aM1SubSeq:
        /*0070*/ 	.byte	0x0b, 0xcc, 0xee, 0x04, 0x73, 0x29, 0x8b, 0x6f, 0xf6, 0x53, 0x03, 0xf6, 0x23, 0xf6, 0xea, 0xda
        /* <DEDUP_REMOVED lines=125> */
	.type		mrg32k3aM2SubSeq,@object
	.size		mrg32k3aM2SubSeq,(mrg32k3aM1 - mrg32k3aM2SubSeq)
mrg32k3aM2SubSeq:
        /* <DEDUP_REMOVED lines=126> */
	.type		mrg32k3aM1,@object
	.size		mrg32k3aM1,(mrg32k3aM1Seq - mrg32k3aM1)
mrg32k3aM1:
        /* <DEDUP_REMOVED lines=144> */
	.type		mrg32k3aM1Seq,@object
	.size		mrg32k3aM1Seq,(mrg32k3aM2 - mrg32k3aM1Seq)
mrg32k3aM1Seq:
        /* <DEDUP_REMOVED lines=144> */
	.type		mrg32k3aM2,@object
	.size		mrg32k3aM2,(mrg32k3aM2Seq - mrg32k3aM2)
mrg32k3aM2:
        /* <DEDUP_REMOVED lines=144> */
	.type		mrg32k3aM2Seq,@object
	.size		mrg32k3aM2Seq,(precalc_xorwow_matrix - mrg32k3aM2Seq)
mrg32k3aM2Seq:
        /* <DEDUP_REMOVED lines=144> */
	.type		precalc_xorwow_matrix,@object
	.size		precalc_xorwow_matrix,(precalc_xorwow_offset_matrix - precalc_xorwow_matrix)
precalc_xorwow_matrix:
        /* <DEDUP_REMOVED lines=6400> */
	.type		precalc_xorwow_offset_matrix,@object
	.size		precalc_xorwow_offset_matrix,(.L_1 - precalc_xorwow_offset_matrix)
precalc_xorwow_offset_matrix:
        /* <DEDUP_REMOVED lines=6400> */
.L_1:


//--------------------- .nv.shared._Z21accumulateInnerPointsv --------------------------
	.section	.nv.shared._Z21accumulateInnerPointsv,"aw",@nobits
	.sectionflags	@""
	.align	4
.nv.shared._Z21accumulateInnerPointsv:
	.zero		1152


//--------------------- .nv.shared.reserved.0     --------------------------
	.section	.nv.shared.reserved.0,"aw",@nobits
	.weak		__nv_reservedSMEM_offset_0_alias
	.size		__nv_reservedSMEM_offset_0_alias, 0, 64
	.other		__nv_reservedSMEM_offset_0_alias,@"STO_CUDA_RESERVED_SHARED STV_DEFAULT"
__nv_reservedSMEM_offset_0_alias:
	.zero		0
	.zero		64


//--------------------- .nv.global                --------------------------
	.section	.nv.global,"aw",@nobits
	.align	8
.nv.global:
	.type		innerPointsAccumulator,@object
	.size		innerPointsAccumulator,(.L_13 - innerPointsAccumulator)
	.other		innerPointsAccumulator,@"STV_DEFAULT STO_CUDA_MANAGED"
innerPointsAccumulator:
	.zero		8
.L_13:


//--------------------- .nv.constant0._Z21accumulateInnerPointsv --------------------------
	.section	.nv.constant0._Z21accumulateInnerPointsv,"a",@progbits
	.sectionflags	@""
	.align	4
.nv.constant0._Z21accumulateInnerPointsv:
	.zero		896


//--------------------- SYMBOLS --------------------------

	.type		.nv.reservedSmem.offset0,@object
	.size		.nv.reservedSmem.offset0,0x4
	.type		.nv.reservedSmem.cap,@object
	.size		.nv.reservedSmem.cap,0x4
